//
// Generated by NVIDIA NVVM Compiler
//
// Compiler Build ID: CL-36424714
// Cuda compilation tools, release 13.0, V13.0.88
// Based on NVVM 20.0.0
//

.version 9.0
.target sm_100
.address_size 64

	// .globl	_Z8init_veciP6float4

.visible .entry _Z8init_veciP6float4(
	.param .u32 _Z8init_veciP6float4_param_0,
	.param .u64 .ptr .align 1 _Z8init_veciP6float4_param_1
)
{
	.reg .b32 	%r<9>;
	.reg .b32 	%f<5>;
	.reg .b64 	%rd<5>;

	ld.param.u64 	%rd1, [_Z8init_veciP6float4_param_1];
	cvta.to.global.u64 	%rd2, %rd1;
	mov.u32 	%r1, %tid.x;
	mov.u32 	%r2, %ctaid.x;
	mov.u32 	%r3, %ntid.x;
	mad.lo.s32 	%r4, %r2, %r3, %r1;
	shl.b32 	%r5, %r4, 2;
	cvt.rn.f32.s32 	%f1, %r5;
	mul.wide.s32 	%rd3, %r4, 16;
	add.s64 	%rd4, %rd2, %rd3;
	or.b32  	%r6, %r5, 1;
	cvt.rn.f32.s32 	%f2, %r6;
	or.b32  	%r7, %r5, 2;
	cvt.rn.f32.s32 	%f3, %r7;
	or.b32  	%r8, %r5, 3;
	cvt.rn.f32.s32 	%f4, %r8;
	st.global.v4.f32 	[%rd4], {%f1, %f2, %f3, %f4};
	ret;

}
	// .globl	_Z10multi_vec2iiiiiP6float4PfS1_
.visible .entry _Z10multi_vec2iiiiiP6float4PfS1_(
	.param .u32 _Z10multi_vec2iiiiiP6float4PfS1__param_0,
	.param .u32 _Z10multi_vec2iiiiiP6float4PfS1__param_1,
	.param .u32 _Z10multi_vec2iiiiiP6float4PfS1__param_2,
	.param .u32 _Z10multi_vec2iiiiiP6float4PfS1__param_3,
	.param .u32 _Z10multi_vec2iiiiiP6float4PfS1__param_4,
	.param .u64 .ptr .align 1 _Z10multi_vec2iiiiiP6float4PfS1__param_5,
	.param .u64 .ptr .align 1 _Z10multi_vec2iiiiiP6float4PfS1__param_6,
	.param .u64 .ptr .align 1 _Z10multi_vec2iiiiiP6float4PfS1__param_7
)
{
	.reg .pred 	%p<2>;
	.reg .b32 	%r<51>;
	.reg .b32 	%f<13>;
	.reg .b64 	%rd<25>;

	ld.param.u32 	%r4, [_Z10multi_vec2iiiiiP6float4PfS1__param_1];
	ld.param.u32 	%r5, [_Z10multi_vec2iiiiiP6float4PfS1__param_2];
	ld.param.u32 	%r6, [_Z10multi_vec2iiiiiP6float4PfS1__param_3];
	ld.param.u32 	%r7, [_Z10multi_vec2iiiiiP6float4PfS1__param_4];
	ld.param.u64 	%rd1, [_Z10multi_vec2iiiiiP6float4PfS1__param_5];
	ld.param.u64 	%rd2, [_Z10multi_vec2iiiiiP6float4PfS1__param_6];
	ld.param.u64 	%rd3, [_Z10multi_vec2iiiiiP6float4PfS1__param_7];
	mov.u32 	%r8, %tid.x;
	mov.u32 	%r9, %ctaid.x;
	mov.u32 	%r10, %ntid.x;
	mad.lo.s32 	%r1, %r9, %r10, %r8;
	shl.b32 	%r2, %r1, 2;
	mul.lo.s32 	%r3, %r7, %r6;
	mul.lo.s32 	%r11, %r3, %r4;
	setp.ge.s32 	%p1, %r2, %r11;
	@%p1 bra 	$L__BB1_2;
	cvta.to.global.u64 	%rd4, %rd2;
	cvta.to.global.u64 	%rd5, %rd3;
	cvta.to.global.u64 	%rd6, %rd1;
	div.s32 	%r12, %r2, %r3;
	rem.s32 	%r13, %r2, %r5;
	mad.lo.s32 	%r14, %r12, %r4, %r13;
	mul.lo.s32 	%r15, %r12, %r3;
	sub.s32 	%r16, %r2, %r15;
	div.s32 	%r17, %r16, %r6;
	mul.lo.s32 	%r18, %r17, %r6;
	sub.s32 	%r19, %r16, %r18;
	mad.lo.s32 	%r20, %r19, %r7, %r17;
	mul.wide.s32 	%rd7, %r14, 4;
	add.s64 	%rd8, %rd4, %rd7;
	ld.global.nc.f32 	%f1, [%rd8];
	mul.wide.s32 	%rd9, %r20, 4;
	add.s64 	%rd10, %rd5, %rd9;
	ld.global.nc.f32 	%f2, [%rd10];
	mul.f32 	%f3, %f1, %f2;
	mul.wide.s32 	%rd11, %r1, 16;
	add.s64 	%rd12, %rd6, %rd11;
	add.s32 	%r21, %r2, 1;
	div.s32 	%r22, %r21, %r3;
	rem.s32 	%r23, %r21, %r5;
	mad.lo.s32 	%r24, %r22, %r4, %r23;
	mul.lo.s32 	%r25, %r22, %r3;
	sub.s32 	%r26, %r21, %r25;
	div.s32 	%r27, %r26, %r6;
	mul.lo.s32 	%r28, %r27, %r6;
	sub.s32 	%r29, %r26, %r28;
	mad.lo.s32 	%r30, %r29, %r7, %r27;
	mul.wide.s32 	%rd13, %r24, 4;
	add.s64 	%rd14, %rd4, %rd13;
	ld.global.nc.f32 	%f4, [%rd14];
	mul.wide.s32 	%rd15, %r30, 4;
	add.s64 	%rd16, %rd5, %rd15;
	ld.global.nc.f32 	%f5, [%rd16];
	mul.f32 	%f6, %f4, %f5;
	add.s32 	%r31, %r2, 2;
	div.s32 	%r32, %r31, %r3;
	rem.s32 	%r33, %r31, %r5;
	mad.lo.s32 	%r34, %r32, %r4, %r33;
	mul.lo.s32 	%r35, %r32, %r3;
	sub.s32 	%r36, %r31, %r35;
	div.s32 	%r37, %r36, %r6;
	mul.lo.s32 	%r38, %r37, %r6;
	sub.s32 	%r39, %r36, %r38;
	mad.lo.s32 	%r40, %r39, %r7, %r37;
	mul.wide.s32 	%rd17, %r34, 4;
	add.s64 	%rd18, %rd4, %rd17;
	ld.global.nc.f32 	%f7, [%rd18];
	mul.wide.s32 	%rd19, %r40, 4;
	add.s64 	%rd20, %rd5, %rd19;
	ld.global.nc.f32 	%f8, [%rd20];
	mul.f32 	%f9, %f7, %f8;
	add.s32 	%r41, %r2, 3;
	div.s32 	%r42, %r41, %r3;
	rem.s32 	%r43, %r41, %r5;
	mad.lo.s32 	%r44, %r42, %r4, %r43;
	mul.lo.s32 	%r45, %r42, %r3;
	sub.s32 	%r46, %r41, %r45;
	div.s32 	%r47, %r46, %r6;
	mul.lo.s32 	%r48, %r47, %r6;
	sub.s32 	%r49, %r46, %r48;
	mad.lo.s32 	%r50, %r49, %r7, %r47;
	mul.wide.s32 	%rd21, %r44, 4;
	add.s64 	%rd22, %rd4, %rd21;
	ld.global.nc.f32 	%f10, [%rd22];
	mul.wide.s32 	%rd23, %r50, 4;
	add.s64 	%rd24, %rd5, %rd23;
	ld.global.nc.f32 	%f11, [%rd24];
	mul.f32 	%f12, %f10, %f11;
	st.global.v4.f32 	[%rd12], {%f3, %f6, %f9, %f12};
$L__BB1_2:
	ret;

}
	// .globl	_Z9multi_veciiiiiP6float4S0_S0_
.visible .entry _Z9multi_veciiiiiP6float4S0_S0_(
	.param .u32 _Z9multi_veciiiiiP6float4S0_S0__param_0,
	.param .u32 _Z9multi_veciiiiiP6float4S0_S0__param_1,
	.param .u32 _Z9multi_veciiiiiP6float4S0_S0__param_2,
	.param .u32 _Z9multi_veciiiiiP6float4S0_S0__param_3,
	.param .u32 _Z9multi_veciiiiiP6float4S0_S0__param_4,
	.param .u64 .ptr .align 1 _Z9multi_veciiiiiP6float4S0_S0__param_5,
	.param .u64 .ptr .align 1 _Z9multi_veciiiiiP6float4S0_S0__param_6,
	.param .u64 .ptr .align 1 _Z9multi_veciiiiiP6float4S0_S0__param_7
)
{
	.reg .pred 	%p<2>;
	.reg .b32 	%r<20>;
	.reg .b32 	%f<13>;
	.reg .b64 	%rd<13>;

	ld.param.u32 	%r6, [_Z9multi_veciiiiiP6float4S0_S0__param_1];
	ld.param.u32 	%r3, [_Z9multi_veciiiiiP6float4S0_S0__param_2];
	ld.param.u32 	%r4, [_Z9multi_veciiiiiP6float4S0_S0__param_3];
	ld.param.u32 	%r5, [_Z9multi_veciiiiiP6float4S0_S0__param_4];
	ld.param.u64 	%rd1, [_Z9multi_veciiiiiP6float4S0_S0__param_5];
	ld.param.u64 	%rd2, [_Z9multi_veciiiiiP6float4S0_S0__param_6];
	ld.param.u64 	%rd3, [_Z9multi_veciiiiiP6float4S0_S0__param_7];
	mov.u32 	%r7, %tid.x;
	mov.u32 	%r8, %ctaid.x;
	mov.u32 	%r9, %ntid.x;
	mad.lo.s32 	%r1, %r8, %r9, %r7;
	mul.lo.s32 	%r2, %r5, %r4;
	mul.lo.s32 	%r10, %r2, %r6;
	setp.ge.s32 	%p1, %r1, %r10;
	@%p1 bra 	$L__BB2_2;
	cvta.to.global.u64 	%rd4, %rd2;
	cvta.to.global.u64 	%rd5, %rd3;
	cvta.to.global.u64 	%rd6, %rd1;
	div.s32 	%r11, %r1, %r2;
	rem.s32 	%r12, %r1, %r3;
	mad.lo.s32 	%r13, %r11, %r3, %r12;
	mul.lo.s32 	%r14, %r11, %r2;
	sub.s32 	%r15, %r1, %r14;
	div.s32 	%r16, %r15, %r4;
	mul.lo.s32 	%r17, %r16, %r4;
	sub.s32 	%r18, %r15, %r17;
	mad.lo.s32 	%r19, %r18, %r5, %r16;
	mul.wide.s32 	%rd7, %r13, 16;
	add.s64 	%rd8, %rd4, %rd7;
	ld.global.nc.v4.f32 	{%f1, %f2, %f3, %f4}, [%rd8];
	mul.wide.s32 	%rd9, %r19, 16;
	add.s64 	%rd10, %rd5, %rd9;
	ld.global.nc.v4.f32 	{%f5, %f6, %f7, %f8}, [%rd10];
	mul.f32 	%f9, %f1, %f5;
	mul.wide.s32 	%rd11, %r1, 16;
	add.s64 	%rd12, %rd6, %rd11;
	mul.f32 	%f10, %f2, %f6;
	mul.f32 	%f11, %f3, %f7;
	mul.f32 	%f12, %f4, %f8;
	st.global.v4.f32 	[%rd12], {%f9, %f10, %f11, %f12};
$L__BB2_2:
	ret;

}
	// .globl	_Z14scalareMatriceP6float4fS0_
.visible .entry _Z14scalareMatriceP6float4fS0_(
	.param .u64 .ptr .align 1 _Z14scalareMatriceP6float4fS0__param_0,
	.param .f32 _Z14scalareMatriceP6float4fS0__param_1,
	.param .u64 .ptr .align 1 _Z14scalareMatriceP6float4fS0__param_2
)
{
	.reg .b32 	%r<5>;
	.reg .b32 	%f<10>;
	.reg .b64 	%rd<8>;

	ld.param.u64 	%rd1, [_Z14scalareMatriceP6float4fS0__param_0];
	ld.param.f32 	%f1, [_Z14scalareMatriceP6float4fS0__param_1];
	ld.param.u64 	%rd2, [_Z14scalareMatriceP6float4fS0__param_2];
	cvta.to.global.u64 	%rd3, %rd1;
	cvta.to.global.u64 	%rd4, %rd2;
	mov.u32 	%r1, %tid.x;
	mov.u32 	%r2, %ctaid.x;
	mov.u32 	%r3, %ntid.x;
	mad.lo.s32 	%r4, %r2, %r3, %r1;
	mul.wide.s32 	%rd5, %r4, 16;
	add.s64 	%rd6, %rd4, %rd5;
	ld.global.nc.v4.f32 	{%f2, %f3, %f4, %f5}, [%rd6];
	mul.f32 	%f6, %f1, %f2;
	add.s64 	%rd7, %rd3, %rd5;
	mul.f32 	%f7, %f1, %f3;
	mul.f32 	%f8, %f1, %f4;
	mul.f32 	%f9, %f1, %f5;
	st.global.v4.f32 	[%rd7], {%f6, %f7, %f8, %f9};
	ret;

}
	// .globl	_Z14reduction_row2iiP6float4S0_
.visible .entry _Z14reduction_row2iiP6float4S0_(
	.param .u32 _Z14reduction_row2iiP6float4S0__param_0,
	.param .u32 _Z14reduction_row2iiP6float4S0__param_1,
	.param .u64 .ptr .align 1 _Z14reduction_row2iiP6float4S0__param_2,
	.param .u64 .ptr .align 1 _Z14reduction_row2iiP6float4S0__param_3
)
{
	.reg .pred 	%p<10>;
	.reg .b32 	%r<9>;
	.reg .b32 	%f<89>;
	.reg .b64 	%rd<15>;

	ld.param.u32 	%r2, [_Z14reduction_row2iiP6float4S0__param_0];
	ld.param.u32 	%r3, [_Z14reduction_row2iiP6float4S0__param_1];
	ld.param.u64 	%rd4, [_Z14reduction_row2iiP6float4S0__param_2];
	ld.param.u64 	%rd3, [_Z14reduction_row2iiP6float4S0__param_3];
	cvta.to.global.u64 	%rd1, %rd4;
	mov.u32 	%r4, %tid.x;
	mov.u32 	%r5, %ctaid.x;
	mov.u32 	%r6, %ntid.x;
	mad.lo.s32 	%r1, %r5, %r6, %r4;
	bar.sync 	0;
	setp.lt.s32 	%p1, %r3, 4;
	mov.f32 	%f77, 0f00000000;
	mov.f32 	%f73, 0f00000000;
	mov.f32 	%f74, 0f00000000;
	mov.f32 	%f75, 0f00000000;
	mov.f32 	%f76, 0f00000000;
	mov.f32 	%f81, 0f00000000;
	mov.f32 	%f82, 0f00000000;
	mov.f32 	%f83, 0f00000000;
	mov.f32 	%f84, 0f00000000;
	mov.f32 	%f85, 0f00000000;
	mov.f32 	%f86, 0f00000000;
	mov.f32 	%f87, 0f00000000;
	mov.f32 	%f88, 0f00000000;
	mov.f32 	%f78, %f77;
	mov.f32 	%f79, %f77;
	mov.f32 	%f80, %f77;
	@%p1 bra 	$L__BB4_5;
	cvta.to.global.u64 	%rd5, %rd3;
	mul.wide.s32 	%rd6, %r1, 16;
	add.s64 	%rd2, %rd5, %rd6;
	ld.global.v4.f32 	{%f80, %f79, %f78, %f77}, [%rd2];
	setp.lt.u32 	%p2, %r3, 8;
	@%p2 bra 	$L__BB4_5;
	ld.global.v4.f32 	{%f84, %f83, %f82, %f81}, [%rd2+16];
	setp.lt.u32 	%p3, %r3, 12;
	@%p3 bra 	$L__BB4_5;
	ld.global.v4.f32 	{%f73, %f74, %f75, %f76}, [%rd2+32];
	setp.lt.u32 	%p4, %r3, 16;
	@%p4 bra 	$L__BB4_5;
	ld.global.v4.f32 	{%f88, %f87, %f86, %f85}, [%rd2+48];
$L__BB4_5:
	add.f32 	%f41, %f80, %f84;
	add.f32 	%f42, %f79, %f83;
	add.f32 	%f43, %f78, %f82;
	add.f32 	%f44, %f77, %f81;
	add.f32 	%f45, %f73, %f88;
	add.f32 	%f46, %f74, %f87;
	add.f32 	%f47, %f75, %f86;
	add.f32 	%f48, %f76, %f85;
	add.f32 	%f33, %f41, %f45;
	add.f32 	%f34, %f42, %f46;
	add.f32 	%f35, %f43, %f47;
	add.f32 	%f36, %f44, %f48;
	setp.ge.s32 	%p5, %r1, %r2;
	@%p5 bra 	$L__BB4_14;
	and.b32  	%r7, %r1, 3;
	setp.ne.s32 	%p6, %r7, 0;
	@%p6 bra 	$L__BB4_8;
	add.f32 	%f49, %f34, %f33;
	add.f32 	%f50, %f36, %f35;
	add.f32 	%f51, %f50, %f49;
	mul.wide.s32 	%rd7, %r1, 16;
	add.s64 	%rd8, %rd1, %rd7;
	st.global.f32 	[%rd8], %f51;
$L__BB4_8:
	and.b32  	%r8, %r1, -2147483645;
	setp.eq.s32 	%p7, %r8, 3;
	@%p7 bra 	$L__BB4_13;
	setp.eq.s32 	%p8, %r8, 2;
	@%p8 bra 	$L__BB4_12;
	setp.ne.s32 	%p9, %r8, 1;
	@%p9 bra 	$L__BB4_14;
	add.f32 	%f58, %f34, %f33;
	add.f32 	%f59, %f36, %f35;
	add.f32 	%f60, %f59, %f58;
	mul.wide.u32 	%rd13, %r1, 16;
	add.s64 	%rd14, %rd1, %rd13;
	st.global.f32 	[%rd14+4], %f60;
	bra.uni 	$L__BB4_14;
$L__BB4_12:
	add.f32 	%f55, %f34, %f33;
	add.f32 	%f56, %f36, %f35;
	add.f32 	%f57, %f56, %f55;
	mul.wide.u32 	%rd11, %r1, 16;
	add.s64 	%rd12, %rd1, %rd11;
	st.global.f32 	[%rd12+8], %f57;
	bra.uni 	$L__BB4_14;
$L__BB4_13:
	add.f32 	%f52, %f34, %f33;
	add.f32 	%f53, %f36, %f35;
	add.f32 	%f54, %f53, %f52;
	mul.wide.u32 	%rd9, %r1, 16;
	add.s64 	%rd10, %rd1, %rd9;
	st.global.f32 	[%rd10+12], %f54;
$L__BB4_14:
	ret;

}
	// .globl	_Z13reduction_rowiiP6float4S0_
.visible .entry _Z13reduction_rowiiP6float4S0_(
	.param .u32 _Z13reduction_rowiiP6float4S0__param_0,
	.param .u32 _Z13reduction_rowiiP6float4S0__param_1,
	.param .u64 .ptr .align 1 _Z13reduction_rowiiP6float4S0__param_2,
	.param .u64 .ptr .align 1 _Z13reduction_rowiiP6float4S0__param_3
)
{
	.reg .pred 	%p<10>;
	.reg .b32 	%r<18>;
	.reg .b32 	%f<89>;
	.reg .b64 	%rd<15>;

	ld.param.u32 	%r3, [_Z13reduction_rowiiP6float4S0__param_0];
	ld.param.u32 	%r4, [_Z13reduction_rowiiP6float4S0__param_1];
	ld.param.u64 	%rd4, [_Z13reduction_rowiiP6float4S0__param_2];
	ld.param.u64 	%rd3, [_Z13reduction_rowiiP6float4S0__param_3];
	cvta.to.global.u64 	%rd1, %rd4;
	mov.u32 	%r5, %tid.x;
	mov.u32 	%r6, %ctaid.x;
	mov.u32 	%r7, %ntid.x;
	mad.lo.s32 	%r1, %r6, %r7, %r5;
	bar.sync 	0;
	setp.lt.s32 	%p1, %r4, 4;
	mov.f32 	%f77, 0f00000000;
	mov.f32 	%f73, 0f00000000;
	mov.f32 	%f74, 0f00000000;
	mov.f32 	%f75, 0f00000000;
	mov.f32 	%f76, 0f00000000;
	mov.f32 	%f81, 0f00000000;
	mov.f32 	%f82, 0f00000000;
	mov.f32 	%f83, 0f00000000;
	mov.f32 	%f84, 0f00000000;
	mov.f32 	%f85, 0f00000000;
	mov.f32 	%f86, 0f00000000;
	mov.f32 	%f87, 0f00000000;
	mov.f32 	%f88, 0f00000000;
	mov.f32 	%f78, %f77;
	mov.f32 	%f79, %f77;
	mov.f32 	%f80, %f77;
	@%p1 bra 	$L__BB5_5;
	cvta.to.global.u64 	%rd5, %rd3;
	shr.s32 	%r8, %r4, 31;
	shr.u32 	%r9, %r8, 30;
	add.s32 	%r10, %r4, %r9;
	shr.s32 	%r11, %r10, 2;
	mul.lo.s32 	%r12, %r11, %r1;
	mul.wide.s32 	%rd6, %r12, 16;
	add.s64 	%rd2, %rd5, %rd6;
	ld.global.v4.f32 	{%f80, %f79, %f78, %f77}, [%rd2];
	setp.lt.u32 	%p2, %r4, 8;
	@%p2 bra 	$L__BB5_5;
	ld.global.v4.f32 	{%f84, %f83, %f82, %f81}, [%rd2+16];
	setp.lt.u32 	%p3, %r4, 12;
	@%p3 bra 	$L__BB5_5;
	ld.global.v4.f32 	{%f73, %f74, %f75, %f76}, [%rd2+32];
	setp.lt.u32 	%p4, %r4, 16;
	@%p4 bra 	$L__BB5_5;
	ld.global.v4.f32 	{%f88, %f87, %f86, %f85}, [%rd2+48];
$L__BB5_5:
	add.f32 	%f41, %f80, %f84;
	add.f32 	%f42, %f79, %f83;
	add.f32 	%f43, %f78, %f82;
	add.f32 	%f44, %f77, %f81;
	add.f32 	%f45, %f73, %f88;
	add.f32 	%f46, %f74, %f87;
	add.f32 	%f47, %f75, %f86;
	add.f32 	%f48, %f76, %f85;
	add.f32 	%f33, %f41, %f45;
	add.f32 	%f34, %f42, %f46;
	add.f32 	%f35, %f43, %f47;
	add.f32 	%f36, %f44, %f48;
	setp.ge.s32 	%p5, %r1, %r3;
	@%p5 bra 	$L__BB5_14;
	shr.s32 	%r13, %r1, 31;
	shr.u32 	%r14, %r13, 30;
	add.s32 	%r15, %r1, %r14;
	shr.s32 	%r2, %r15, 2;
	and.b32  	%r16, %r1, 3;
	setp.ne.s32 	%p6, %r16, 0;
	@%p6 bra 	$L__BB5_8;
	add.f32 	%f49, %f34, %f33;
	add.f32 	%f50, %f36, %f35;
	add.f32 	%f51, %f50, %f49;
	mul.wide.s32 	%rd7, %r2, 16;
	add.s64 	%rd8, %rd1, %rd7;
	st.global.f32 	[%rd8], %f51;
$L__BB5_8:
	and.b32  	%r17, %r1, -2147483645;
	setp.eq.s32 	%p7, %r17, 3;
	@%p7 bra 	$L__BB5_13;
	setp.eq.s32 	%p8, %r17, 2;
	@%p8 bra 	$L__BB5_12;
	setp.ne.s32 	%p9, %r17, 1;
	@%p9 bra 	$L__BB5_14;
	add.f32 	%f58, %f34, %f33;
	add.f32 	%f59, %f36, %f35;
	add.f32 	%f60, %f59, %f58;
	mul.wide.u32 	%rd13, %r2, 16;
	add.s64 	%rd14, %rd1, %rd13;
	st.global.f32 	[%rd14+4], %f60;
	bra.uni 	$L__BB5_14;
$L__BB5_12:
	add.f32 	%f55, %f34, %f33;
	add.f32 	%f56, %f36, %f35;
	add.f32 	%f57, %f56, %f55;
	mul.wide.u32 	%rd11, %r2, 16;
	add.s64 	%rd12, %rd1, %rd11;
	st.global.f32 	[%rd12+8], %f57;
	bra.uni 	$L__BB5_14;
$L__BB5_13:
	add.f32 	%f52, %f34, %f33;
	add.f32 	%f53, %f36, %f35;
	add.f32 	%f54, %f53, %f52;
	mul.wide.u32 	%rd9, %r2, 16;
	add.s64 	%rd10, %rd1, %rd9;
	st.global.f32 	[%rd10+12], %f54;
$L__BB5_14:
	ret;

}
	// .globl	_Z9transposeiiP6float4S0_
.visible .entry _Z9transposeiiP6float4S0_(
	.param .u32 _Z9transposeiiP6float4S0__param_0,
	.param .u32 _Z9transposeiiP6float4S0__param_1,
	.param .u64 .ptr .align 1 _Z9transposeiiP6float4S0__param_2,
	.param .u64 .ptr .align 1 _Z9transposeiiP6float4S0__param_3
)
{
	.reg .b32 	%r<11>;
	.reg .b32 	%f<5>;
	.reg .b64 	%rd<9>;

	ld.param.u32 	%r1, [_Z9transposeiiP6float4S0__param_0];
	ld.param.u32 	%r2, [_Z9transposeiiP6float4S0__param_1];
	ld.param.u64 	%rd1, [_Z9transposeiiP6float4S0__param_2];
	ld.param.u64 	%rd2, [_Z9transposeiiP6float4S0__param_3];
	cvta.to.global.u64 	%rd3, %rd1;
	cvta.to.global.u64 	%rd4, %rd2;
	mov.u32 	%r3, %tid.x;
	mov.u32 	%r4, %ctaid.x;
	mov.u32 	%r5, %ntid.x;
	mad.lo.s32 	%r6, %r4, %r5, %r3;
	div.s32 	%r7, %r6, %r2;
	mul.lo.s32 	%r8, %r7, %r2;
	sub.s32 	%r9, %r6, %r8;
	mad.lo.s32 	%r10, %r9, %r1, %r7;
	mul.wide.s32 	%rd5, %r6, 16;
	add.s64 	%rd6, %rd4, %rd5;
	ld.global.nc.v4.f32 	{%f1, %f2, %f3, %f4}, [%rd6];
	mul.wide.s32 	%rd7, %r10, 16;
	add.s64 	%rd8, %rd3, %rd7;
	st.global.v4.f32 	[%rd8], {%f1, %f2, %f3, %f4};
	ret;

}
	// .globl	_Z6vecsumiP6float4S0_S0_
.visible .entry _Z6vecsumiP6float4S0_S0_(
	.param .u32 _Z6vecsumiP6float4S0_S0__param_0,
	.param .u64 .ptr .align 1 _Z6vecsumiP6float4S0_S0__param_1,
	.param .u64 .ptr .align 1 _Z6vecsumiP6float4S0_S0__param_2,
	.param .u64 .ptr .align 1 _Z6vecsumiP6float4S0_S0__param_3
)
{
	.reg .b32 	%r<5>;
	.reg .b32 	%f<13>;
	.reg .b64 	%rd<11>;

	ld.param.u64 	%rd1, [_Z6vecsumiP6float4S0_S0__param_1];
	ld.param.u64 	%rd2, [_Z6vecsumiP6float4S0_S0__param_2];
	ld.param.u64 	%rd3, [_Z6vecsumiP6float4S0_S0__param_3];
	cvta.to.global.u64 	%rd4, %rd1;
	cvta.to.global.u64 	%rd5, %rd3;
	cvta.to.global.u64 	%rd6, %rd2;
	mov.u32 	%r1, %tid.x;
	mov.u32 	%r2, %ctaid.x;
	mov.u32 	%r3, %ntid.x;
	mad.lo.s32 	%r4, %r2, %r3, %r1;
	mul.wide.s32 	%rd7, %r4, 16;
	add.s64 	%rd8, %rd6, %rd7;
	add.s64 	%rd9, %rd5, %rd7;
	ld.global.nc.v4.f32 	{%f1, %f2, %f3, %f4}, [%rd8];
	ld.global.nc.v4.f32 	{%f5, %f6, %f7, %f8}, [%rd9];
	add.f32 	%f9, %f1, %f5;
	add.f32 	%f10, %f2, %f6;
	add.f32 	%f11, %f3, %f7;
	add.f32 	%f12, %f4, %f8;
	add.s64 	%rd10, %rd4, %rd7;
	st.global.v4.f32 	[%rd10], {%f9, %f10, %f11, %f12};
	ret;

}
	// .globl	_Z6vecdifiP6float4S0_S0_
.visible .entry _Z6vecdifiP6float4S0_S0_(
	.param .u32 _Z6vecdifiP6float4S0_S0__param_0,
	.param .u64 .ptr .align 1 _Z6vecdifiP6float4S0_S0__param_1,
	.param .u64 .ptr .align 1 _Z6vecdifiP6float4S0_S0__param_2,
	.param .u64 .ptr .align 1 _Z6vecdifiP6float4S0_S0__param_3
)
{
	.reg .b32 	%r<5>;
	.reg .b32 	%f<13>;
	.reg .b64 	%rd<11>;

	ld.param.u64 	%rd1, [_Z6vecdifiP6float4S0_S0__param_1];
	ld.param.u64 	%rd2, [_Z6vecdifiP6float4S0_S0__param_2];
	ld.param.u64 	%rd3, [_Z6vecdifiP6float4S0_S0__param_3];
	cvta.to.global.u64 	%rd4, %rd1;
	cvta.to.global.u64 	%rd5, %rd3;
	cvta.to.global.u64 	%rd6, %rd2;
	mov.u32 	%r1, %tid.x;
	mov.u32 	%r2, %ctaid.x;
	mov.u32 	%r3, %ntid.x;
	mad.lo.s32 	%r4, %r2, %r3, %r1;
	mul.wide.s32 	%rd7, %r4, 16;
	add.s64 	%rd8, %rd6, %rd7;
	add.s64 	%rd9, %rd5, %rd7;
	ld.global.nc.v4.f32 	{%f1, %f2, %f3, %f4}, [%rd8];
	ld.global.nc.v4.f32 	{%f5, %f6, %f7, %f8}, [%rd9];
	sub.f32 	%f9, %f1, %f5;
	sub.f32 	%f10, %f2, %f6;
	sub.f32 	%f11, %f3, %f7;
	sub.f32 	%f12, %f4, %f8;
	add.s64 	%rd10, %rd4, %rd7;
	st.global.v4.f32 	[%rd10], {%f9, %f10, %f11, %f12};
	ret;

}


// ===== COMPILED SASS (sm_100) =====

	.target	sm_100

	.elftype	@"ET_EXEC"


//--------------------- .note.nv.tkinfo           --------------------------
	.section	.note.nv.tkinfo,"",@"SHT_NOTE"
	.sectionflags	@"SHF_NOTE_NV_TKINFO"
	.tkinfo
        /*0018*/ 	.word	0x00000002
        /*0030*/ 	.string	""
        /*0030*/ 	.string	"ptxas"
        /*0030*/ 	.string	"Cuda compilation tools, release 13.0, V13.0.88"
        /*0030*/ 	.string	"Build cuda_13.0.r13.0/compiler.36424714_0"
        /*0030*/ 	.string	"-arch sm_100 -m 64 "



//--------------------- .note.nv.cuinfo           --------------------------
	.section	.note.nv.cuinfo,"",@"SHT_NOTE"
	.sectionflags	@"SHF_NOTE_NV_CUINFO"
        /*0018*/ 	.short	0x0002
        /*001a*/ 	.short	0x0064
        /*001c*/ 	.short	0x0082
	.zero		2


//--------------------- .nv.info                  --------------------------
	.section	.nv.info,"",@"SHT_CUDA_INFO"
	.align	4


	//----- nvinfo : EIATTR_REGCOUNT
	.align		4
        /*0000*/ 	.byte	0x04, 0x2f
        /*0002*/ 	.short	(.L_1 - .L_0)
	.align		4
.L_0:
        /*0004*/ 	.word	index@(_Z8init_veciP6float4)
        /*0008*/ 	.word	0x0000000a


	//----- nvinfo : EIATTR_FRAME_SIZE
	.align		4
.L_1:
        /*000c*/ 	.byte	0x04, 0x11
        /*000e*/ 	.short	(.L_3 - .L_2)
	.align		4
.L_2:
        /*0010*/ 	.word	index@(_Z8init_veciP6float4)
        /*0014*/ 	.word	0x00000000


	//----- nvinfo : EIATTR_REGCOUNT
	.align		4
.L_3:
        /*0018*/ 	.byte	0x04, 0x2f
        /*001a*/ 	.short	(.L_5 - .L_4)
	.align		4
.L_4:
        /*001c*/ 	.word	index@(_Z10multi_vec2iiiiiP6float4PfS1_)
        /*0020*/ 	.word	0x00000020


	//----- nvinfo : EIATTR_FRAME_SIZE
	.align		4
.L_5:
        /*0024*/ 	.byte	0x04, 0x11
        /*0026*/ 	.short	(.L_7 - .L_6)
	.align		4
.L_6:
        /*0028*/ 	.word	index@(_Z10multi_vec2iiiiiP6float4PfS1_)
        /*002c*/ 	.word	0x00000000


	//----- nvinfo : EIATTR_REGCOUNT
	.align		4
.L_7:
        /*0030*/ 	.byte	0x04, 0x2f
        /*0032*/ 	.short	(.L_9 - .L_8)
	.align		4
.L_8:
        /*0034*/ 	.word	index@(_Z9multi_veciiiiiP6float4S0_S0_)
        /*0038*/ 	.word	0x00000014


	//----- nvinfo : EIATTR_FRAME_SIZE
	.align		4
.L_9:
        /*003c*/ 	.byte	0x04, 0x11
        /*003e*/ 	.short	(.L_11 - .L_10)
	.align		4
.L_10:
        /*0040*/ 	.word	index@(_Z9multi_veciiiiiP6float4S0_S0_)
        /*0044*/ 	.word	0x00000000


	//----- nvinfo : EIATTR_REGCOUNT
	.align		4
.L_11:
        /*0048*/ 	.byte	0x04, 0x2f
        /*004a*/ 	.short	(.L_13 - .L_12)
	.align		4
.L_12:
        /*004c*/ 	.word	index@(_Z14scalareMatriceP6float4fS0_)
        /*0050*/ 	.word	0x0000000e


	//----- nvinfo : EIATTR_FRAME_SIZE
	.align		4
.L_13:
        /*0054*/ 	.byte	0x04, 0x11
        /*0056*/ 	.short	(.L_15 - .L_14)
	.align		4
.L_14:
        /*0058*/ 	.word	index@(_Z14scalareMatriceP6float4fS0_)
        /*005c*/ 	.word	0x00000000


	//----- nvinfo : EIATTR_REGCOUNT
	.align		4
.L_15:
        /*0060*/ 	.byte	0x04, 0x2f
        /*0062*/ 	.short	(.L_17 - .L_16)
	.align		4
.L_16:
        /*0064*/ 	.word	index@(_Z14reduction_row2iiP6float4S0_)
        /*0068*/ 	.word	0x00000017


	//----- nvinfo : EIATTR_FRAME_SIZE
	.align		4
.L_17:
        /*006c*/ 	.byte	0x04, 0x11
        /*006e*/ 	.short	(.L_19 - .L_18)
	.align		4
.L_18:
        /*0070*/ 	.word	index@(_Z14reduction_row2iiP6float4S0_)
        /*0074*/ 	.word	0x00000000


	//----- nvinfo : EIATTR_REGCOUNT
	.align		4
.L_19:
        /*0078*/ 	.byte	0x04, 0x2f
        /*007a*/ 	.short	(.L_21 - .L_20)
	.align		4
.L_20:
        /*007c*/ 	.word	index@(_Z13reduction_rowiiP6float4S0_)
        /*0080*/ 	.word	0x00000018


	//----- nvinfo : EIATTR_FRAME_SIZE
	.align		4
.L_21:
        /*0084*/ 	.byte	0x04, 0x11
        /*0086*/ 	.short	(.L_23 - .L_22)
	.align		4
.L_22:
        /*0088*/ 	.word	index@(_Z13reduction_rowiiP6float4S0_)
        /*008c*/ 	.word	0x00000000


	//----- nvinfo : EIATTR_REGCOUNT
	.align		4
.L_23:
        /*0090*/ 	.byte	0x04, 0x2f
        /*0092*/ 	.short	(.L_25 - .L_24)
	.align		4
.L_24:
        /*0094*/ 	.word	index@(_Z9transposeiiP6float4S0_)
        /*0098*/ 	.word	0x00000010


	//----- nvinfo : EIATTR_FRAME_SIZE
	.align		4
.L_25:
        /*009c*/ 	.byte	0x04, 0x11
        /*009e*/ 	.short	(.L_27 - .L_26)
	.align		4
.L_26:
        /*00a0*/ 	.word	index@(_Z9transposeiiP6float4S0_)
        /*00a4*/ 	.word	0x00000000


	//----- nvinfo : EIATTR_REGCOUNT
	.align		4
.L_27:
        /*00a8*/ 	.byte	0x04, 0x2f
        /*00aa*/ 	.short	(.L_29 - .L_28)
	.align		4
.L_28:
        /*00ac*/ 	.word	index@(_Z6vecsumiP6float4S0_S0_)
        /*00b0*/ 	.word	0x00000016


	//----- nvinfo : EIATTR_FRAME_SIZE
	.align		4
.L_29:
        /*00b4*/ 	.byte	0x04, 0x11
        /*00b6*/ 	.short	(.L_31 - .L_30)
	.align		4
.L_30:
        /*00b8*/ 	.word	index@(_Z6vecsumiP6float4S0_S0_)
        /*00bc*/ 	.word	0x00000000


	//----- nvinfo : EIATTR_REGCOUNT
	.align		4
.L_31:
        /*00c0*/ 	.byte	0x04, 0x2f
        /*00c2*/ 	.short	(.L_33 - .L_32)
	.align		4
.L_32:
        /*00c4*/ 	.word	index@(_Z6vecdifiP6float4S0_S0_)
        /*00c8*/ 	.word	0x00000016


	//----- nvinfo : EIATTR_FRAME_SIZE
	.align		4
.L_33:
        /*00cc*/ 	.byte	0x04, 0x11
        /*00ce*/ 	.short	(.L_35 - .L_34)
	.align		4
.L_34:
        /*00d0*/ 	.word	index@(_Z6vecdifiP6float4S0_S0_)
        /*00d4*/ 	.word	0x00000000


	//----- nvinfo : EIATTR_MIN_STACK_SIZE
	.align		4
.L_35:
        /*00d8*/ 	.byte	0x04, 0x12
        /*00da*/ 	.short	(.L_37 - .L_36)
	.align		4
.L_36:
        /*00dc*/ 	.word	index@(_Z6vecdifiP6float4S0_S0_)
        /*00e0*/ 	.word	0x00000000


	//----- nvinfo : EIATTR_MIN_STACK_SIZE
	.align		4
.L_37:
        /*00e4*/ 	.byte	0x04, 0x12
        /*00e6*/ 	.short	(.L_39 - .L_38)
	.align		4
.L_38:
        /*00e8*/ 	.word	index@(_Z6vecsumiP6float4S0_S0_)
        /*00ec*/ 	.word	0x00000000


	//----- nvinfo : EIATTR_MIN_STACK_SIZE
	.align		4
.L_39:
        /*00f0*/ 	.byte	0x04, 0x12
        /*00f2*/ 	.short	(.L_41 - .L_40)
	.align		4
.L_40:
        /*00f4*/ 	.word	index@(_Z9transposeiiP6float4S0_)
        /*00f8*/ 	.word	0x00000000


	//----- nvinfo : EIATTR_MIN_STACK_SIZE
	.align		4
.L_41:
        /*00fc*/ 	.byte	0x04, 0x12
        /*00fe*/ 	.short	(.L_43 - .L_42)
	.align		4
.L_42:
        /*0100*/ 	.word	index@(_Z13reduction_rowiiP6float4S0_)
        /*0104*/ 	.word	0x00000000


	//----- nvinfo : EIATTR_MIN_STACK_SIZE
	.align		4
.L_43:
        /*0108*/ 	.byte	0x04, 0x12
        /*010a*/ 	.short	(.L_45 - .L_44)
	.align		4
.L_44:
        /*010c*/ 	.word	index@(_Z14reduction_row2iiP6float4S0_)
        /*0110*/ 	.word	0x00000000


	//----- nvinfo : EIATTR_MIN_STACK_SIZE
	.align		4
.L_45:
        /*0114*/ 	.byte	0x04, 0x12
        /*0116*/ 	.short	(.L_47 - .L_46)
	.align		4
.L_46:
        /*0118*/ 	.word	index@(_Z14scalareMatriceP6float4fS0_)
        /*011c*/ 	.word	0x00000000


	//----- nvinfo : EIATTR_MIN_STACK_SIZE
	.align		4
.L_47:
        /*0120*/ 	.byte	0x04, 0x12
        /*0122*/ 	.short	(.L_49 - .L_48)
	.align		4
.L_48:
        /*0124*/ 	.word	index@(_Z9multi_veciiiiiP6float4S0_S0_)
        /*0128*/ 	.word	0x00000000


	//----- nvinfo : EIATTR_MIN_STACK_SIZE
	.align		4
.L_49:
        /*012c*/ 	.byte	0x04, 0x12
        /*012e*/ 	.short	(.L_51 - .L_50)
	.align		4
.L_50:
        /*0130*/ 	.word	index@(_Z10multi_vec2iiiiiP6float4PfS1_)
        /*0134*/ 	.word	0x00000000


	//----- nvinfo : EIATTR_MIN_STACK_SIZE
	.align		4
.L_51:
        /*0138*/ 	.byte	0x04, 0x12
        /*013a*/ 	.short	(.L_53 - .L_52)
	.align		4
.L_52:
        /*013c*/ 	.word	index@(_Z8init_veciP6float4)
        /*0140*/ 	.word	0x00000000
.L_53:


//--------------------- .nv.compat                --------------------------
	.section	.nv.compat,"",@"SHT_CUDA_COMPAT_INFO"
	.align	4
        /*0000*/ 	.byte	0x02, 0x09, 0x00, 0x00, 0x02, 0x02, 0x01, 0x00, 0x02, 0x05, 0x05, 0x00, 0x03, 0x07, 0x01, 0x01
        /*0010*/ 	.byte	0x02, 0x03, 0x00, 0x00, 0x02, 0x06, 0x01, 0x00, 0x04, 0x0b, 0x08, 0x00, 0x09, 0x00, 0x00, 0x00
        /*0020*/ 	.byte	0x00, 0x00, 0x00, 0x00


//--------------------- .nv.info._Z6vecdifiP6float4S0_S0_ --------------------------
	.section	.nv.info._Z6vecdifiP6float4S0_S0_,"",@"SHT_CUDA_INFO"
	.sectionflags	@""
	.align	4


	//----- nvinfo : EIATTR_CUDA_API_VERSION
	.align		4
        /*0000*/ 	.byte	0x04, 0x37
        /*0002*/ 	.short	(.L_55 - .L_54)
.L_54:
        /*0004*/ 	.word	0x00000082


	//----- nvinfo : EIATTR_KPARAM_INFO
	.align		4
.L_55:
        /*0008*/ 	.byte	0x04, 0x17
        /*000a*/ 	.short	(.L_57 - .L_56)
.L_56:
        /*000c*/ 	.word	0x00000000
        /*0010*/ 	.short	0x0003
        /*0012*/ 	.short	0x0018
        /*0014*/ 	.byte	0x00, 0xf5, 0x21, 0x00


	//----- nvinfo : EIATTR_KPARAM_INFO
	.align		4
.L_57:
        /*0018*/ 	.byte	0x04, 0x17
        /*001a*/ 	.short	(.L_59 - .L_58)
.L_58:
        /*001c*/ 	.word	0x00000000
        /*0020*/ 	.short	0x0002
        /*0022*/ 	.short	0x0010
        /*0024*/ 	.byte	0x00, 0xf5, 0x21, 0x00


	//----- nvinfo : EIATTR_KPARAM_INFO
	.align		4
.L_59:
        /*0028*/ 	.byte	0x04, 0x17
        /*002a*/ 	.short	(.L_61 - .L_60)
.L_60:
        /*002c*/ 	.word	0x00000000
        /*0030*/ 	.short	0x0001
        /*0032*/ 	.short	0x0008
        /*0034*/ 	.byte	0x00, 0xf5, 0x21, 0x00


	//----- nvinfo : EIATTR_KPARAM_INFO
	.align		4
.L_61:
        /*0038*/ 	.byte	0x04, 0x17
        /*003a*/ 	.short	(.L_63 - .L_62)
.L_62:
        /*003c*/ 	.word	0x00000000
        /*0040*/ 	.short	0x0000
        /*0042*/ 	.short	0x0000
        /*0044*/ 	.byte	0x00, 0xf0, 0x11, 0x00


	//----- nvinfo : EIATTR_SPARSE_MMA_MASK
	.align		4
.L_63:
        /*0048*/ 	.byte	0x03, 0x50
        /*004a*/ 	.short	0x0000


	//----- nvinfo : EIATTR_MAXREG_COUNT
	.align		4
        /*004c*/ 	.byte	0x03, 0x1b
        /*004e*/ 	.short	0x00ff


	//----- nvinfo : EIATTR_MERCURY_ISA_VERSION
	.align		4
        /*0050*/ 	.byte	0x03, 0x5f
        /*0052*/ 	.short	0x0101


	//----- nvinfo : EIATTR_VRC_CTA_INIT_COUNT
	.align		4
        /*0054*/ 	.byte	0x02, 0x4a
	.zero		1
	.zero		1


	//----- nvinfo : EIATTR_EXIT_INSTR_OFFSETS
	.align		4
        /*0058*/ 	.byte	0x04, 0x1c
        /*005a*/ 	.short	(.L_65 - .L_64)


	//   ....[0]....
.L_64:
        /*005c*/ 	.word	0x00000130


	//----- nvinfo : EIATTR_CBANK_PARAM_SIZE
	.align		4
.L_65:
        /*0060*/ 	.byte	0x03, 0x19
        /*0062*/ 	.short	0x0020


	//----- nvinfo : EIATTR_PARAM_CBANK
	.align		4
        /*0064*/ 	.byte	0x04, 0x0a
        /*0066*/ 	.short	(.L_67 - .L_66)
	.align		4
.L_66:
        /*0068*/ 	.word	index@(.nv.constant0._Z6vecdifiP6float4S0_S0_)
        /*006c*/ 	.short	0x0380
        /*006e*/ 	.short	0x0020


	//----- nvinfo : EIATTR_SW_WAR
	.align		4
.L_67:
        /*0070*/ 	.byte	0x04, 0x36
        /*0072*/ 	.short	(.L_69 - .L_68)
.L_68:
        /*0074*/ 	.word	0x00000008
.L_69:


//--------------------- .nv.info._Z6vecsumiP6float4S0_S0_ --------------------------
	.section	.nv.info._Z6vecsumiP6float4S0_S0_,"",@"SHT_CUDA_INFO"
	.sectionflags	@""
	.align	4


	//----- nvinfo : EIATTR_CUDA_API_VERSION
	.align		4
        /*0000*/ 	.byte	0x04, 0x37
        /*0002*/ 	.short	(.L_71 - .L_70)
.L_70:
        /*0004*/ 	.word	0x00000082


	//----- nvinfo : EIATTR_KPARAM_INFO
	.align		4
.L_71:
        /*0008*/ 	.byte	0x04, 0x17
        /*000a*/ 	.short	(.L_73 - .L_72)
.L_72:
        /*000c*/ 	.word	0x00000000
        /*0010*/ 	.short	0x0003
        /*0012*/ 	.short	0x0018
        /*0014*/ 	.byte	0x00, 0xf5, 0x21, 0x00


	//----- nvinfo : EIATTR_KPARAM_INFO
	.align		4
.L_73:
        /*0018*/ 	.byte	0x04, 0x17
        /*001a*/ 	.short	(.L_75 - .L_74)
.L_74:
        /*001c*/ 	.word	0x00000000
        /*0020*/ 	.short	0x0002
        /*0022*/ 	.short	0x0010
        /*0024*/ 	.byte	0x00, 0xf5, 0x21, 0x00


	//----- nvinfo : EIATTR_KPARAM_INFO
	.align		4
.L_75:
        /*0028*/ 	.byte	0x04, 0x17
        /*002a*/ 	.short	(.L_77 - .L_76)
.L_76:
        /*002c*/ 	.word	0x00000000
        /*0030*/ 	.short	0x0001
        /*0032*/ 	.short	0x0008
        /*0034*/ 	.byte	0x00, 0xf5, 0x21, 0x00


	//----- nvinfo : EIATTR_KPARAM_INFO
	.align		4
.L_77:
        /*0038*/ 	.byte	0x04, 0x17
        /*003a*/ 	.short	(.L_79 - .L_78)
.L_78:
        /*003c*/ 	.word	0x00000000
        /*0040*/ 	.short	0x0000
        /*0042*/ 	.short	0x0000
        /*0044*/ 	.byte	0x00, 0xf0, 0x11, 0x00


	//----- nvinfo : EIATTR_SPARSE_MMA_MASK
	.align		4
.L_79:
        /*0048*/ 	.byte	0x03, 0x50
        /*004a*/ 	.short	0x0000


	//----- nvinfo : EIATTR_MAXREG_COUNT
	.align		4
        /*004c*/ 	.byte	0x03, 0x1b
        /*004e*/ 	.short	0x00ff


	//----- nvinfo : EIATTR_MERCURY_ISA_VERSION
	.align		4
        /*0050*/ 	.byte	0x03, 0x5f
        /*0052*/ 	.short	0x0101


	//----- nvinfo : EIATTR_VRC_CTA_INIT_COUNT
	.align		4
        /*0054*/ 	.byte	0x02, 0x4a
	.zero		1
	.zero		1


	//----- nvinfo : EIATTR_EXIT_INSTR_OFFSETS
	.align		4
        /*0058*/ 	.byte	0x04, 0x1c
        /*005a*/ 	.short	(.L_81 - .L_80)


	//   ....[0]....
.L_80:
        /*005c*/ 	.word	0x00000130


	//----- nvinfo : EIATTR_CBANK_PARAM_SIZE
	.align		4
.L_81:
        /*0060*/ 	.byte	0x03, 0x19
        /*0062*/ 	.short	0x0020


	//----- nvinfo : EIATTR_PARAM_CBANK
	.align		4
        /*0064*/ 	.byte	0x04, 0x0a
        /*0066*/ 	.short	(.L_83 - .L_82)
	.align		4
.L_82:
        /*0068*/ 	.word	index@(.nv.constant0._Z6vecsumiP6float4S0_S0_)
        /*006c*/ 	.short	0x0380
        /*006e*/ 	.short	0x0020


	//----- nvinfo : EIATTR_SW_WAR
	.align		4
.L_83:
        /*0070*/ 	.byte	0x04, 0x36
        /*0072*/ 	.short	(.L_85 - .L_84)
.L_84:
        /*0074*/ 	.word	0x00000008
.L_85:


//--------------------- .nv.info._Z9transposeiiP6float4S0_ --------------------------
	.section	.nv.info._Z9transposeiiP6float4S0_,"",@"SHT_CUDA_INFO"
	.sectionflags	@""
	.align	4


	//----- nvinfo : EIATTR_CUDA_API_VERSION
	.align		4
        /*0000*/ 	.byte	0x04, 0x37
        /*0002*/ 	.short	(.L_87 - .L_86)
.L_86:
        /*0004*/ 	.word	0x00000082


	//----- nvinfo : EIATTR_KPARAM_INFO
	.align		4
.L_87:
        /*0008*/ 	.byte	0x04, 0x17
        /*000a*/ 	.short	(.L_89 - .L_88)
.L_88:
        /*000c*/ 	.word	0x00000000
        /*0010*/ 	.short	0x0003
        /*0012*/ 	.short	0x0010
        /*0014*/ 	.byte	0x00, 0xf5, 0x21, 0x00


	//----- nvinfo : EIATTR_KPARAM_INFO
	.align		4
.L_89:
        /*0018*/ 	.byte	0x04, 0x17
        /*001a*/ 	.short	(.L_91 - .L_90)
.L_90:
        /*001c*/ 	.word	0x00000000
        /*0020*/ 	.short	0x0002
        /*0022*/ 	.short	0x0008
        /*0024*/ 	.byte	0x00, 0xf5, 0x21, 0x00


	//----- nvinfo : EIATTR_KPARAM_INFO
	.align		4
.L_91:
        /*0028*/ 	.byte	0x04, 0x17
        /*002a*/ 	.short	(.L_93 - .L_92)
.L_92:
        /*002c*/ 	.word	0x00000000
        /*0030*/ 	.short	0x0001
        /*0032*/ 	.short	0x0004
        /*0034*/ 	.byte	0x00, 0xf0, 0x11, 0x00


	//----- nvinfo : EIATTR_KPARAM_INFO
	.align		4
.L_93:
        /*0038*/ 	.byte	0x04, 0x17
        /*003a*/ 	.short	(.L_95 - .L_94)
.L_94:
        /*003c*/ 	.word	0x00000000
        /*0040*/ 	.short	0x0000
        /*0042*/ 	.short	0x0000
        /*0044*/ 	.byte	0x00, 0xf0, 0x11, 0x00


	//----- nvinfo : EIATTR_SPARSE_MMA_MASK
	.align		4
.L_95:
        /*0048*/ 	.byte	0x03, 0x50
        /*004a*/ 	.short	0x0000


	//----- nvinfo : EIATTR_MAXREG_COUNT
	.align		4
        /*004c*/ 	.byte	0x03, 0x1b
        /*004e*/ 	.short	0x00ff


	//----- nvinfo : EIATTR_MERCURY_ISA_VERSION
	.align		4
        /*0050*/ 	.byte	0x03, 0x5f
        /*0052*/ 	.short	0x0101


	//----- nvinfo : EIATTR_VRC_CTA_INIT_COUNT
	.align		4
        /*0054*/ 	.byte	0x02, 0x4a
	.zero		1
	.zero		1


	//----- nvinfo : EIATTR_EXIT_INSTR_OFFSETS
	.align		4
        /*0058*/ 	.byte	0x04, 0x1c
        /*005a*/ 	.short	(.L_97 - .L_96)


	//   ....[0]....
.L_96:
        /*005c*/ 	.word	0x00000290


	//----- nvinfo : EIATTR_CBANK_PARAM_SIZE
	.align		4
.L_97:
        /*0060*/ 	.byte	0x03, 0x19
        /*0062*/ 	.short	0x0018


	//----- nvinfo : EIATTR_PARAM_CBANK
	.align		4
        /*0064*/ 	.byte	0x04, 0x0a
        /*0066*/ 	.short	(.L_99 - .L_98)
	.align		4
.L_98:
        /*0068*/ 	.word	index@(.nv.constant0._Z9transposeiiP6float4S0_)
        /*006c*/ 	.short	0x0380
        /*006e*/ 	.short	0x0018


	//----- nvinfo : EIATTR_SW_WAR
	.align		4
.L_99:
        /*0070*/ 	.byte	0x04, 0x36
        /*0072*/ 	.short	(.L_101 - .L_100)
.L_100:
        /*0074*/ 	.word	0x00000008
.L_101:


//--------------------- .nv.info._Z13reduction_rowiiP6float4S0_ --------------------------
	.section	.nv.info._Z13reduction_rowiiP6float4S0_,"",@"SHT_CUDA_INFO"
	.sectionflags	@""
	.align	4


	//----- nvinfo : EIATTR_CUDA_API_VERSION
	.align		4
        /*0000*/ 	.byte	0x04, 0x37
        /*0002*/ 	.short	(.L_103 - .L_102)
.L_102:
        /*0004*/ 	.word	0x00000082


	//----- nvinfo : EIATTR_KPARAM_INFO
	.align		4
.L_103:
        /*0008*/ 	.byte	0x04, 0x17
        /*000a*/ 	.short	(.L_105 - .L_104)
.L_104:
        /*000c*/ 	.word	0x00000000
        /*0010*/ 	.short	0x0003
        /*0012*/ 	.short	0x0010
        /*0014*/ 	.byte	0x00, 0xf5, 0x21, 0x00


	//----- nvinfo : EIATTR_KPARAM_INFO
	.align		4
.L_105:
        /*0018*/ 	.byte	0x04, 0x17
        /*001a*/ 	.short	(.L_107 - .L_106)
.L_106:
        /*001c*/ 	.word	0x00000000
        /*0020*/ 	.short	0x0002
        /*0022*/ 	.short	0x0008
        /*0024*/ 	.byte	0x00, 0xf5, 0x21, 0x00


	//----- nvinfo : EIATTR_KPARAM_INFO
	.align		4
.L_107:
        /*0028*/ 	.byte	0x04, 0x17
        /*002a*/ 	.short	(.L_109 - .L_108)
.L_108:
        /*002c*/ 	.word	0x00000000
        /*0030*/ 	.short	0x0001
        /*0032*/ 	.short	0x0004
        /*0034*/ 	.byte	0x00, 0xf0, 0x11, 0x00


	//----- nvinfo : EIATTR_KPARAM_INFO
	.align		4
.L_109:
        /*0038*/ 	.byte	0x04, 0x17
        /*003a*/ 	.short	(.L_111 - .L_110)
.L_110:
        /*003c*/ 	.word	0x00000000
        /*0040*/ 	.short	0x0000
        /*0042*/ 	.short	0x0000
        /*0044*/ 	.byte	0x00, 0xf0, 0x11, 0x00


	//----- nvinfo : EIATTR_SPARSE_MMA_MASK
	.align		4
.L_111:
        /*0048*/ 	.byte	0x03, 0x50
        /*004a*/ 	.short	0x0000


	//----- nvinfo : EIATTR_MAXREG_COUNT
	.align		4
        /*004c*/ 	.byte	0x03, 0x1b
        /*004e*/ 	.short	0x00ff


	//----- nvinfo : EIATTR_NUM_BARRIERS
	.align		4
        /*0050*/ 	.byte	0x02, 0x4c
        /*0052*/ 	.byte	0x01
	.zero		1


	//----- nvinfo : EIATTR_MERCURY_ISA_VERSION
	.align		4
        /*0054*/ 	.byte	0x03, 0x5f
        /*0056*/ 	.short	0x0101


	//----- nvinfo : EIATTR_VRC_CTA_INIT_COUNT
	.align		4
        /*0058*/ 	.byte	0x02, 0x4a
	.zero		1
	.zero		1


	//----- nvinfo : EIATTR_EXIT_INSTR_OFFSETS
	.align		4
        /*005c*/ 	.byte	0x04, 0x1c
        /*005e*/ 	.short	(.L_113 - .L_112)


	//   ....[0]....
.L_112:
        /*0060*/ 	.word	0x00000230


	//   ....[1]....
        /*0064*/ 	.word	0x00000400


	//   ....[2]....
        /*0068*/ 	.word	0x00000470


	//   ....[3]....
        /*006c*/ 	.word	0x000004e0


	//   ....[4]....
        /*0070*/ 	.word	0x00000550


	//----- nvinfo : EIATTR_CRS_STACK_SIZE
	.align		4
.L_113:
        /*0074*/ 	.byte	0x04, 0x1e
        /*0076*/ 	.short	(.L_115 - .L_114)
.L_114:
        /*0078*/ 	.word	0x00000000


	//----- nvinfo : EIATTR_CBANK_PARAM_SIZE
	.align		4
.L_115:
        /*007c*/ 	.byte	0x03, 0x19
        /*007e*/ 	.short	0x0018


	//----- nvinfo : EIATTR_PARAM_CBANK
	.align		4
        /*0080*/ 	.byte	0x04, 0x0a
        /*0082*/ 	.short	(.L_117 - .L_116)
	.align		4
.L_116:
        /*0084*/ 	.word	index@(.nv.constant0._Z13reduction_rowiiP6float4S0_)
        /*0088*/ 	.short	0x0380
        /*008a*/ 	.short	0x0018


	//----- nvinfo : EIATTR_SW_WAR
	.align		4
.L_117:
        /*008c*/ 	.byte	0x04, 0x36
        /*008e*/ 	.short	(.L_119 - .L_118)
.L_118:
        /*0090*/ 	.word	0x00000008
.L_119:


//--------------------- .nv.info._Z14reduction_row2iiP6float4S0_ --------------------------
	.section	.nv.info._Z14reduction_row2iiP6float4S0_,"",@"SHT_CUDA_INFO"
	.sectionflags	@""
	.align	4


	//----- nvinfo : EIATTR_CUDA_API_VERSION
	.align		4
        /*0000*/ 	.byte	0x04, 0x37
        /*0002*/ 	.short	(.L_121 - .L_120)
.L_120:
        /*0004*/ 	.word	0x00000082


	//----- nvinfo : EIATTR_KPARAM_INFO
	.align		4
.L_121:
        /*0008*/ 	.byte	0x04, 0x17
        /*000a*/ 	.short	(.L_123 - .L_122)
.L_122:
        /*000c*/ 	.word	0x00000000
        /*0010*/ 	.short	0x0003
        /*0012*/ 	.short	0x0010
        /*0014*/ 	.byte	0x00, 0xf5, 0x21, 0x00


	//----- nvinfo : EIATTR_KPARAM_INFO
	.align		4
.L_123:
        /*0018*/ 	.byte	0x04, 0x17
        /*001a*/ 	.short	(.L_125 - .L_124)
.L_124:
        /*001c*/ 	.word	0x00000000
        /*0020*/ 	.short	0x0002
        /*0022*/ 	.short	0x0008
        /*0024*/ 	.byte	0x00, 0xf5, 0x21, 0x00


	//----- nvinfo : EIATTR_KPARAM_INFO
	.align		4
.L_125:
        /*0028*/ 	.byte	0x04, 0x17
        /*002a*/ 	.short	(.L_127 - .L_126)
.L_126:
        /*002c*/ 	.word	0x00000000
        /*0030*/ 	.short	0x0001
        /*0032*/ 	.short	0x0004
        /*0034*/ 	.byte	0x00, 0xf0, 0x11, 0x00


	//----- nvinfo : EIATTR_KPARAM_INFO
	.align		4
.L_127:
        /*0038*/ 	.byte	0x04, 0x17
        /*003a*/ 	.short	(.L_129 - .L_128)
.L_128:
        /*003c*/ 	.word	0x00000000
        /*0040*/ 	.short	0x0000
        /*0042*/ 	.short	0x0000
        /*0044*/ 	.byte	0x00, 0xf0, 0x11, 0x00


	//----- nvinfo : EIATTR_SPARSE_MMA_MASK
	.align		4
.L_129:
        /*0048*/ 	.byte	0x03, 0x50
        /*004a*/ 	.short	0x0000


	//----- nvinfo : EIATTR_MAXREG_COUNT
	.align		4
        /*004c*/ 	.byte	0x03, 0x1b
        /*004e*/ 	.short	0x00ff


	//----- nvinfo : EIATTR_NUM_BARRIERS
	.align		4
        /*0050*/ 	.byte	0x02, 0x4c
        /*0052*/ 	.byte	0x01
	.zero		1


	//----- nvinfo : EIATTR_MERCURY_ISA_VERSION
	.align		4
        /*0054*/ 	.byte	0x03, 0x5f
        /*0056*/ 	.short	0x0101


	//----- nvinfo : EIATTR_VRC_CTA_INIT_COUNT
	.align		4
        /*0058*/ 	.byte	0x02, 0x4a
	.zero		1
	.zero		1


	//----- nvinfo : EIATTR_EXIT_INSTR_OFFSETS
	.align		4
        /*005c*/ 	.byte	0x04, 0x1c
        /*005e*/ 	.short	(.L_131 - .L_130)


	//   ....[0]....
.L_130:
        /*0060*/ 	.word	0x000001f0


	//   ....[1]....
        /*0064*/ 	.word	0x00000390


	//   ....[2]....
        /*0068*/ 	.word	0x00000400


	//   ....[3]....
        /*006c*/ 	.word	0x00000470


	//   ....[4]....
        /*0070*/ 	.word	0x000004e0


	//----- nvinfo : EIATTR_CRS_STACK_SIZE
	.align		4
.L_131:
        /*0074*/ 	.byte	0x04, 0x1e
        /*0076*/ 	.short	(.L_133 - .L_132)
.L_132:
        /*0078*/ 	.word	0x00000000


	//----- nvinfo : EIATTR_CBANK_PARAM_SIZE
	.align		4
.L_133:
        /*007c*/ 	.byte	0x03, 0x19
        /*007e*/ 	.short	0x0018


	//----- nvinfo : EIATTR_PARAM_CBANK
	.align		4
        /*0080*/ 	.byte	0x04, 0x0a
        /*0082*/ 	.short	(.L_135 - .L_134)
	.align		4
.L_134:
        /*0084*/ 	.word	index@(.nv.constant0._Z14reduction_row2iiP6float4S0_)
        /*0088*/ 	.short	0x0380
        /*008a*/ 	.short	0x0018


	//----- nvinfo : EIATTR_SW_WAR
	.align		4
.L_135:
        /*008c*/ 	.byte	0x04, 0x36
        /*008e*/ 	.short	(.L_137 - .L_136)
.L_136:
        /*0090*/ 	.word	0x00000008
.L_137:


//--------------------- .nv.info._Z14scalareMatriceP6float4fS0_ --------------------------
	.section	.nv.info._Z14scalareMatriceP6float4fS0_,"",@"SHT_CUDA_INFO"
	.sectionflags	@""
	.align	4


	//----- nvinfo : EIATTR_CUDA_API_VERSION
	.align		4
        /*0000*/ 	.byte	0x04, 0x37
        /*0002*/ 	.short	(.L_139 - .L_138)
.L_138:
        /*0004*/ 	.word	0x00000082


	//----- nvinfo : EIATTR_KPARAM_INFO
	.align		4
.L_139:
        /*0008*/ 	.byte	0x04, 0x17
        /*000a*/ 	.short	(.L_141 - .L_140)
.L_140:
        /*000c*/ 	.word	0x00000000
        /*0010*/ 	.short	0x0002
        /*0012*/ 	.short	0x0010
        /*0014*/ 	.byte	0x00, 0xf5, 0x21, 0x00


	//----- nvinfo : EIATTR_KPARAM_INFO
	.align		4
.L_141:
        /*0018*/ 	.byte	0x04, 0x17
        /*001a*/ 	.short	(.L_143 - .L_142)
.L_142:
        /*001c*/ 	.word	0x00000000
        /*0020*/ 	.short	0x0001
        /*0022*/ 	.short	0x0008
        /*0024*/ 	.byte	0x00, 0xf0, 0x11, 0x00


	//----- nvinfo : EIATTR_KPARAM_INFO
	.align		4
.L_143:
        /*0028*/ 	.byte	0x04, 0x17
        /*002a*/ 	.short	(.L_145 - .L_144)
.L_144:
        /*002c*/ 	.word	0x00000000
        /*0030*/ 	.short	0x0000
        /*0032*/ 	.short	0x0000
        /*0034*/ 	.byte	0x00, 0xf5, 0x21, 0x00


	//----- nvinfo : EIATTR_SPARSE_MMA_MASK
	.align		4
.L_145:
        /*0038*/ 	.byte	0x03, 0x50
        /*003a*/ 	.short	0x0000


	//----- nvinfo : EIATTR_MAXREG_COUNT
	.align		4
        /*003c*/ 	.byte	0x03, 0x1b
        /*003e*/ 	.short	0x00ff


	//----- nvinfo : EIATTR_MERCURY_ISA_VERSION
	.align		4
        /*0040*/ 	.byte	0x03, 0x5f
        /*0042*/ 	.short	0x0101


	//----- nvinfo : EIATTR_VRC_CTA_INIT_COUNT
	.align		4
        /*0044*/ 	.byte	0x02, 0x4a
	.zero		1
	.zero		1


	//----- nvinfo : EIATTR_EXIT_INSTR_OFFSETS
	.align		4
        /*0048*/ 	.byte	0x04, 0x1c
        /*004a*/ 	.short	(.L_147 - .L_146)


	//   ....[0]....
.L_146:
        /*004c*/ 	.word	0x00000110


	//----- nvinfo : EIATTR_CBANK_PARAM_SIZE
	.align		4
.L_147:
        /*0050*/ 	.byte	0x03, 0x19
        /*0052*/ 	.short	0x0018


	//----- nvinfo : EIATTR_PARAM_CBANK
	.align		4
        /*0054*/ 	.byte	0x04, 0x0a
        /*0056*/ 	.short	(.L_149 - .L_148)
	.align		4
.L_148:
        /*0058*/ 	.word	index@(.nv.constant0._Z14scalareMatriceP6float4fS0_)
        /*005c*/ 	.short	0x0380
        /*005e*/ 	.short	0x0018


	//----- nvinfo : EIATTR_SW_WAR
	.align		4
.L_149:
        /*0060*/ 	.byte	0x04, 0x36
        /*0062*/ 	.short	(.L_151 - .L_150)
.L_150:
        /*0064*/ 	.word	0x00000008
.L_151:


//--------------------- .nv.info._Z9multi_veciiiiiP6float4S0_S0_ --------------------------
	.section	.nv.info._Z9multi_veciiiiiP6float4S0_S0_,"",@"SHT_CUDA_INFO"
	.sectionflags	@""
	.align	4


	//----- nvinfo : EIATTR_CUDA_API_VERSION
	.align		4
        /*0000*/ 	.byte	0x04, 0x37
        /*0002*/ 	.short	(.L_153 - .L_152)
.L_152:
        /*0004*/ 	.word	0x00000082


	//----- nvinfo : EIATTR_KPARAM_INFO
	.align		4
.L_153:
        /*0008*/ 	.byte	0x04, 0x17
        /*000a*/ 	.short	(.L_155 - .L_154)
.L_154:
        /*000c*/ 	.word	0x00000000
        /*0010*/ 	.short	0x0007
        /*0012*/ 	.short	0x0028
        /*0014*/ 	.byte	0x00, 0xf5, 0x21, 0x00


	//----- nvinfo : EIATTR_KPARAM_INFO
	.align		4
.L_155:
        /*0018*/ 	.byte	0x04, 0x17
        /*001a*/ 	.short	(.L_157 - .L_156)
.L_156:
        /*001c*/ 	.word	0x00000000
        /*0020*/ 	.short	0x0006
        /*0022*/ 	.short	0x0020
        /*0024*/ 	.byte	0x00, 0xf5, 0x21, 0x00


	//----- nvinfo : EIATTR_KPARAM_INFO
	.align		4
.L_157:
        /*0028*/ 	.byte	0x04, 0x17
        /*002a*/ 	.short	(.L_159 - .L_158)
.L_158:
        /*002c*/ 	.word	0x00000000
        /*0030*/ 	.short	0x0005
        /*0032*/ 	.short	0x0018
        /*0034*/ 	.byte	0x00, 0xf5, 0x21, 0x00


	//----- nvinfo : EIATTR_KPARAM_INFO
	.align		4
.L_159:
        /*0038*/ 	.byte	0x04, 0x17
        /*003a*/ 	.short	(.L_161 - .L_160)
.L_160:
        /*003c*/ 	.word	0x00000000
        /*0040*/ 	.short	0x0004
        /*0042*/ 	.short	0x0010
        /*0044*/ 	.byte	0x00, 0xf0, 0x11, 0x00


	//----- nvinfo : EIATTR_KPARAM_INFO
	.align		4
.L_161:
        /*0048*/ 	.byte	0x04, 0x17
        /*004a*/ 	.short	(.L_163 - .L_162)
.L_162:
        /*004c*/ 	.word	0x00000000
        /*0050*/ 	.short	0x0003
        /*0052*/ 	.short	0x000c
        /*0054*/ 	.byte	0x00, 0xf0, 0x11, 0x00


	//----- nvinfo : EIATTR_KPARAM_INFO
	.align		4
.L_163:
        /*0058*/ 	.byte	0x04, 0x17
        /*005a*/ 	.short	(.L_165 - .L_164)
.L_164:
        /*005c*/ 	.word	0x00000000
        /*0060*/ 	.short	0x0002
        /*0062*/ 	.short	0x0008
        /*0064*/ 	.byte	0x00, 0xf0, 0x11, 0x00


	//----- nvinfo : EIATTR_KPARAM_INFO
	.align		4
.L_165:
        /*0068*/ 	.byte	0x04, 0x17
        /*006a*/ 	.short	(.L_167 - .L_166)
.L_166:
        /*006c*/ 	.word	0x00000000
        /*0070*/ 	.short	0x0001
        /*0072*/ 	.short	0x0004
        /*0074*/ 	.byte	0x00, 0xf0, 0x11, 0x00


	//----- nvinfo : EIATTR_KPARAM_INFO
	.align		4
.L_167:
        /*0078*/ 	.byte	0x04, 0x17
        /*007a*/ 	.short	(.L_169 - .L_168)
.L_168:
        /*007c*/ 	.word	0x00000000
        /*0080*/ 	.short	0x0000
        /*0082*/ 	.short	0x0000
        /*0084*/ 	.byte	0x00, 0xf0, 0x11, 0x00


	//----- nvinfo : EIATTR_SPARSE_MMA_MASK
	.align		4
.L_169:
        /*0088*/ 	.byte	0x03, 0x50
        /*008a*/ 	.short	0x0000


	//----- nvinfo : EIATTR_MAXREG_COUNT
	.align		4
        /*008c*/ 	.byte	0x03, 0x1b
        /*008e*/ 	.short	0x00ff


	//----- nvinfo : EIATTR_MERCURY_ISA_VERSION
	.align		4
        /*0090*/ 	.byte	0x03, 0x5f
        /*0092*/ 	.short	0x0101


	//----- nvinfo : EIATTR_VRC_CTA_INIT_COUNT
	.align		4
        /*0094*/ 	.byte	0x02, 0x4a
	.zero		1
	.zero		1


	//----- nvinfo : EIATTR_EXIT_INSTR_OFFSETS
	.align		4
        /*0098*/ 	.byte	0x04, 0x1c
        /*009a*/ 	.short	(.L_171 - .L_170)


	//   ....[0]....
.L_170:
        /*009c*/ 	.word	0x000000b0


	//   ....[1]....
        /*00a0*/ 	.word	0x00000680


	//----- nvinfo : EIATTR_CBANK_PARAM_SIZE
	.align		4
.L_171:
        /*00a4*/ 	.byte	0x03, 0x19
        /*00a6*/ 	.short	0x0030


	//----- nvinfo : EIATTR_PARAM_CBANK
	.align		4
        /*00a8*/ 	.byte	0x04, 0x0a
        /*00aa*/ 	.short	(.L_173 - .L_172)
	.align		4
.L_172:
        /*00ac*/ 	.word	index@(.nv.constant0._Z9multi_veciiiiiP6float4S0_S0_)
        /*00b0*/ 	.short	0x0380
        /*00b2*/ 	.short	0x0030


	//----- nvinfo : EIATTR_SW_WAR
	.align		4
.L_173:
        /*00b4*/ 	.byte	0x04, 0x36
        /*00b6*/ 	.short	(.L_175 - .L_174)
.L_174:
        /*00b8*/ 	.word	0x00000008
.L_175:


//--------------------- .nv.info._Z10multi_vec2iiiiiP6float4PfS1_ --------------------------
	.section	.nv.info._Z10multi_vec2iiiiiP6float4PfS1_,"",@"SHT_CUDA_INFO"
	.sectionflags	@""
	.align	4


	//----- nvinfo : EIATTR_CUDA_API_VERSION
	.align		4
        /*0000*/ 	.byte	0x04, 0x37
        /*0002*/ 	.short	(.L_177 - .L_176)
.L_176:
        /*0004*/ 	.word	0x00000082


	//----- nvinfo : EIATTR_KPARAM_INFO
	.align		4
.L_177:
        /*0008*/ 	.byte	0x04, 0x17
        /*000a*/ 	.short	(.L_179 - .L_178)
.L_178:
        /*000c*/ 	.word	0x00000000
        /*0010*/ 	.short	0x0007
        /*0012*/ 	.short	0x0028
        /*0014*/ 	.byte	0x00, 0xf5, 0x21, 0x00


	//----- nvinfo : EIATTR_KPARAM_INFO
	.align		4
.L_179:
        /*0018*/ 	.byte	0x04, 0x17
        /*001a*/ 	.short	(.L_181 - .L_180)
.L_180:
        /*001c*/ 	.word	0x00000000
        /*0020*/ 	.short	0x0006
        /*0022*/ 	.short	0x0020
        /*0024*/ 	.byte	0x00, 0xf5, 0x21, 0x00


	//----- nvinfo : EIATTR_KPARAM_INFO
	.align		4
.L_181:
        /*0028*/ 	.byte	0x04, 0x17
        /*002a*/ 	.short	(.L_183 - .L_182)
.L_182:
        /*002c*/ 	.word	0x00000000
        /*0030*/ 	.short	0x0005
        /*0032*/ 	.short	0x0018
        /*0034*/ 	.byte	0x00, 0xf5, 0x21, 0x00


	//----- nvinfo : EIATTR_KPARAM_INFO
	.align		4
.L_183:
        /*0038*/ 	.byte	0x04, 0x17
        /*003a*/ 	.short	(.L_185 - .L_184)
.L_184:
        /*003c*/ 	.word	0x00000000
        /*0040*/ 	.short	0x0004
        /*0042*/ 	.short	0x0010
        /*0044*/ 	.byte	0x00, 0xf0, 0x11, 0x00


	//----- nvinfo : EIATTR_KPARAM_INFO
	.align		4
.L_185:
        /*0048*/ 	.byte	0x04, 0x17
        /*004a*/ 	.short	(.L_187 - .L_186)
.L_186:
        /*004c*/ 	.word	0x00000000
        /*0050*/ 	.short	0x0003
        /*0052*/ 	.short	0x000c
        /*0054*/ 	.byte	0x00, 0xf0, 0x11, 0x00


	//----- nvinfo : EIATTR_KPARAM_INFO
	.align		4
.L_187:
        /*0058*/ 	.byte	0x04, 0x17
        /*005a*/ 	.short	(.L_189 - .L_188)
.L_188:
        /*005c*/ 	.word	0x00000000
        /*0060*/ 	.short	0x0002
        /*0062*/ 	.short	0x0008
        /*0064*/ 	.byte	0x00, 0xf0, 0x11, 0x00


	//----- nvinfo : EIATTR_KPARAM_INFO
	.align		4
.L_189:
        /*0068*/ 	.byte	0x04, 0x17
        /*006a*/ 	.short	(.L_191 - .L_190)
.L_190:
        /*006c*/ 	.word	0x00000000
        /*0070*/ 	.short	0x0001
        /*0072*/ 	.short	0x0004
        /*0074*/ 	.byte	0x00, 0xf0, 0x11, 0x00


	//----- nvinfo : EIATTR_KPARAM_INFO
	.align		4
.L_191:
        /*0078*/ 	.byte	0x04, 0x17
        /*007a*/ 	.short	(.L_193 - .L_192)
.L_192:
        /*007c*/ 	.word	0x00000000
        /*0080*/ 	.short	0x0000
        /*0082*/ 	.short	0x0000
        /*0084*/ 	.byte	0x00, 0xf0, 0x11, 0x00


	//----- nvinfo : EIATTR_SPARSE_MMA_MASK
	.align		4
.L_193:
        /*0088*/ 	.byte	0x03, 0x50
        /*008a*/ 	.short	0x0000


	//----- nvinfo : EIATTR_MAXREG_COUNT
	.align		4
        /*008c*/ 	.byte	0x03, 0x1b
        /*008e*/ 	.short	0x00ff


	//----- nvinfo : EIATTR_MERCURY_ISA_VERSION
	.align		4
        /*0090*/ 	.byte	0x03, 0x5f
        /*0092*/ 	.short	0x0101


	//----- nvinfo : EIATTR_VRC_CTA_INIT_COUNT
	.align		4
        /*0094*/ 	.byte	0x02, 0x4a
	.zero		1
	.zero		1


	//----- nvinfo : EIATTR_EXIT_INSTR_OFFSETS
	.align		4
        /*0098*/ 	.byte	0x04, 0x1c
        /*009a*/ 	.short	(.L_195 - .L_194)


	//   ....[0]....
.L_194:
        /*009c*/ 	.word	0x000000c0


	//   ....[1]....
        /*00a0*/ 	.word	0x00000f70


	//----- nvinfo : EIATTR_CBANK_PARAM_SIZE
	.align		4
.L_195:
        /*00a4*/ 	.byte	0x03, 0x19
        /*00a6*/ 	.short	0x0030


	//----- nvinfo : EIATTR_PARAM_CBANK
	.align		4
        /*00a8*/ 	.byte	0x04, 0x0a
        /*00aa*/ 	.short	(.L_197 - .L_196)
	.align		4
.L_196:
        /*00ac*/ 	.word	index@(.nv.constant0._Z10multi_vec2iiiiiP6float4PfS1_)
        /*00b0*/ 	.short	0x0380
        /*00b2*/ 	.short	0x0030


	//----- nvinfo : EIATTR_SW_WAR
	.align		4
.L_197:
        /*00b4*/ 	.byte	0x04, 0x36
        /*00b6*/ 	.short	(.L_199 - .L_198)
.L_198:
        /*00b8*/ 	.word	0x00000008
.L_199:


//--------------------- .nv.info._Z8init_veciP6float4 --------------------------
	.section	.nv.info._Z8init_veciP6float4,"",@"SHT_CUDA_INFO"
	.sectionflags	@""
	.align	4


	//----- nvinfo : EIATTR_CUDA_API_VERSION
	.align		4
        /*0000*/ 	.byte	0x04, 0x37
        /*0002*/ 	.short	(.L_201 - .L_200)
.L_200:
        /*0004*/ 	.word	0x00000082


	//----- nvinfo : EIATTR_KPARAM_INFO
	.align		4
.L_201:
        /*0008*/ 	.byte	0x04, 0x17
        /*000a*/ 	.short	(.L_203 - .L_202)
.L_202:
        /*000c*/ 	.word	0x00000000
        /*0010*/ 	.short	0x0001
        /*0012*/ 	.short	0x0008
        /*0014*/ 	.byte	0x00, 0xf5, 0x21, 0x00


	//----- nvinfo : EIATTR_KPARAM_INFO
	.align		4
.L_203:
        /*0018*/ 	.byte	0x04, 0x17
        /*001a*/ 	.short	(.L_205 - .L_204)
.L_204:
        /*001c*/ 	.word	0x00000000
        /*0020*/ 	.short	0x0000
        /*0022*/ 	.short	0x0000
        /*0024*/ 	.byte	0x00, 0xf0, 0x11, 0x00


	//----- nvinfo : EIATTR_SPARSE_MMA_MASK
	.align		4
.L_205:
        /*0028*/ 	.byte	0x03, 0x50
        /*002a*/ 	.short	0x0000


	//----- nvinfo : EIATTR_MAXREG_COUNT
	.align		4
        /*002c*/ 	.byte	0x03, 0x1b
        /*002e*/ 	.short	0x00ff


	//----- nvinfo : EIATTR_MERCURY_ISA_VERSION
	.align		4
        /*0030*/ 	.byte	0x03, 0x5f
        /*0032*/ 	.short	0x0101


	//----- nvinfo : EIATTR_VRC_CTA_INIT_COUNT
	.align		4
        /*0034*/ 	.byte	0x02, 0x4a
	.zero		1
	.zero		1


	//----- nvinfo : EIATTR_EXIT_INSTR_OFFSETS
	.align		4
        /*0038*/ 	.byte	0x04, 0x1c
        /*003a*/ 	.short	(.L_207 - .L_206)


	//   ....[0]....
.L_206:
        /*003c*/ 	.word	0x00000110


	//----- nvinfo : EIATTR_CBANK_PARAM_SIZE
	.align		4
.L_207:
        /*0040*/ 	.byte	0x03, 0x19
        /*0042*/ 	.short	0x0010


	//----- nvinfo : EIATTR_PARAM_CBANK
	.align		4
        /*0044*/ 	.byte	0x04, 0x0a
        /*0046*/ 	.short	(.L_209 - .L_208)
	.align		4
.L_208:
        /*0048*/ 	.word	index@(.nv.constant0._Z8init_veciP6float4)
        /*004c*/ 	.short	0x0380
        /*004e*/ 	.short	0x0010


	//----- nvinfo : EIATTR_SW_WAR
	.align		4
.L_209:
        /*0050*/ 	.byte	0x04, 0x36
        /*0052*/ 	.short	(.L_211 - .L_210)
.L_210:
        /*0054*/ 	.word	0x00000008
.L_211:


//--------------------- .nv.callgraph             --------------------------
	.section	.nv.callgraph,"",@"SHT_CUDA_CALLGRAPH"
	.align	4
	.sectionentsize	8
	.align		4
        /*0000*/ 	.word	0x00000000
	.align		4
        /*0004*/ 	.word	0xffffffff
	.align		4
        /*0008*/ 	.word	0x00000000
	.align		4
        /*000c*/ 	.word	0xfffffffe
	.align		4
        /*0010*/ 	.word	0x00000000
	.align		4
        /*0014*/ 	.word	0xfffffffd
	.align		4
        /*0018*/ 	.word	0x00000000
	.align		4
        /*001c*/ 	.word	0xfffffffc


//--------------------- .text._Z6vecdifiP6float4S0_S0_ --------------------------
	.section	.text._Z6vecdifiP6float4S0_S0_,"ax",@progbits
	.align	128
        .global         _Z6vecdifiP6float4S0_S0_
        .type           _Z6vecdifiP6float4S0_S0_,@function
        .size           _Z6vecdifiP6float4S0_S0_,(.L_x_15 - _Z6vecdifiP6float4S0_S0_)
        .other          _Z6vecdifiP6float4S0_S0_,@"STO_CUDA_ENTRY STV_DEFAULT"
_Z6vecdifiP6float4S0_S0_:
.text._Z6vecdifiP6float4S0_S0_:
[----:B------:R-:W-:Y:S01]  /*0000*/  LDC R1, c[0x0][0x37c] ;  /* 0x0000df00ff017b82 */ /* 0x000fe20000000800 */
[----:B------:R-:W0:Y:S07]  /*0010*/  S2R R9, SR_TID.X ;  /* 0x0000000000097919 */ /* 0x000e2e0000002100 */
[----:B------:R-:W0:Y:S01]  /*0020*/  S2UR UR6, SR_CTAID.X ;  /* 0x00000000000679c3 */ /* 0x000e220000002500 */
[----:B------:R-:W1:Y:S07]  /*0030*/  LDCU.64 UR4, c[0x0][0x358] ;  /* 0x00006b00ff0477ac */ /* 0x000e6e0008000a00 */
[----:B------:R-:W0:Y:S08]  /*0040*/  LDC R0, c[0x0][0x360] ;  /* 0x0000d800ff007b82 */ /* 0x000e300000000800 */
[----:B------:R-:W2:Y:S08]  /*0050*/  LDC.64 R2, c[0x0][0x390] ;  /* 0x0000e400ff027b82 */ /* 0x000eb00000000a00 */
[----:B------:R-:W3:Y:S01]  /*0060*/  LDC.64 R4, c[0x0][0x398] ;  /* 0x0000e600ff047b82 */ /* 0x000ee20000000a00 */
[----:B0-----:R-:W-:-:S07]  /*0070*/  IMAD R9, R0, UR6, R9 ;  /* 0x0000000600097c24 */ /* 0x001fce000f8e0209 */
[----:B------:R-:W0:Y:S01]  /*0080*/  LDC.64 R6, c[0x0][0x388] ;  /* 0x0000e200ff067b82 */ /* 0x000e220000000a00 */
[----:B--2---:R-:W-:-:S05]  /*0090*/  IMAD.WIDE R2, R9, 0x10, R2 ;  /* 0x0000001009027825 */ /* 0x004fca00078e0202 */
[----:B-1----:R-:W2:Y:S01]  /*00a0*/  LDG.E.128.CONSTANT R12, desc[UR4][R2.64] ;  /* 0x00000004020c7981 */ /* 0x002ea2000c1e9d00 */
[----:B---3--:R-:W-:-:S05]  /*00b0*/  IMAD.WIDE R4, R9, 0x10, R4 ;  /* 0x0000001009047825 */ /* 0x008fca00078e0204 */
[----:B------:R-:W2:Y:S01]  /*00c0*/  LDG.E.128.CONSTANT R16, desc[UR4][R4.64] ;  /* 0x0000000404107981 */ /* 0x000ea2000c1e9d00 */
[----:B0-----:R-:W-:-:S04]  /*00d0*/  IMAD.WIDE R6, R9, 0x10, R6 ;  /* 0x0000001009067825 */ /* 0x001fc800078e0206 */
[----:B--2---:R-:W-:Y:S01]  /*00e0*/  FADD R12, R12, -R16 ;  /* 0x800000100c0c7221 */ /* 0x004fe20000000000 */
[----:B------:R-:W-:Y:S01]  /*00f0*/  FADD R13, R13, -R17 ;  /* 0x800000110d0d7221 */ /* 0x000fe20000000000 */
[----:B------:R-:W-:Y:S01]  /*0100*/  FADD R14, R14, -R18 ;  /* 0x800000120e0e7221 */ /* 0x000fe20000000000 */
[----:B------:R-:W-:-:S05]  /*0110*/  FADD R15, R15, -R19 ;  /* 0x800000130f0f7221 */ /* 0x000fca0000000000 */
[----:B------:R-:W-:Y:S01]  /*0120*/  STG.E.128 desc[UR4][R6.64], R12 ;  /* 0x0000000c06007986 */ /* 0x000fe2000c101d04 */
[----:B------:R-:W-:Y:S05]  /*0130*/  EXIT ;  /* 0x000000000000794d */ /* 0x000fea0003800000 */
.L_x_0:
[----:B------:R-:W-:-:S00]  /*0140*/  BRA `(.L_x_0) ;  /* 0xfffffffc00fc7947 */ /* 0x000fc0000383ffff */
[----:B------:R-:W-:-:S00]  /*0150*/  NOP ;  /* 0x0000000000007918 */ /* 0x000fc00000000000 */
        /* <DEDUP_REMOVED lines=10> */
.L_x_15:


//--------------------- .text._Z6vecsumiP6float4S0_S0_ --------------------------
	.section	.text._Z6vecsumiP6float4S0_S0_,"ax",@progbits
	.align	128
        .global         _Z6vecsumiP6float4S0_S0_
        .type           _Z6vecsumiP6float4S0_S0_,@function
        .size           _Z6vecsumiP6float4S0_S0_,(.L_x_16 - _Z6vecsumiP6float4S0_S0_)
        .other          _Z6vecsumiP6float4S0_S0_,@"STO_CUDA_ENTRY STV_DEFAULT"
_Z6vecsumiP6float4S0_S0_:
.text._Z6vecsumiP6float4S0_S0_:
        /* <DEDUP_REMOVED lines=14> */
[----:B--2---:R-:W-:Y:S01]  /*00e0*/  FADD R12, R12, R16 ;  /* 0x000000100c0c7221 */ /* 0x004fe20000000000 */
[----:B------:R-:W-:Y:S01]  /*00f0*/  FADD R13, R13, R17 ;  /* 0x000000110d0d7221 */ /* 0x000fe20000000000 */
[----:B------:R-:W-:Y:S01]  /*0100*/  FADD R14, R14, R18 ;  /* 0x000000120e0e7221 */ /* 0x000fe20000000000 */
[----:B------:R-:W-:-:S05]  /*0110*/  FADD R15, R15, R19 ;  /* 0x000000130f0f7221 */ /* 0x000fca0000000000 */
[----:B------:R-:W-:Y:S01]  /*0120*/  STG.E.128 desc[UR4][R6.64], R12 ;  /* 0x0000000c06007986 */ /* 0x000fe2000c101d04 */
[----:B------:R-:W-:Y:S05]  /*0130*/  EXIT ;  /* 0x000000000000794d */ /* 0x000fea0003800000 */
.L_x_1:
        /* <DEDUP_REMOVED lines=12> */
.L_x_16:


//--------------------- .text._Z9transposeiiP6float4S0_ --------------------------
	.section	.text._Z9transposeiiP6float4S0_,"ax",@progbits
	.align	128
        .global         _Z9transposeiiP6float4S0_
        .type           _Z9transposeiiP6float4S0_,@function
        .size           _Z9transposeiiP6float4S0_,(.L_x_17 - _Z9transposeiiP6float4S0_)
        .other          _Z9transposeiiP6float4S0_,@"STO_CUDA_ENTRY STV_DEFAULT"
_Z9transposeiiP6float4S0_:
.text._Z9transposeiiP6float4S0_:
[----:B------:R-:W-:Y:S01]  /*0000*/  LDC R1, c[0x0][0x37c] ;  /* 0x0000df00ff017b82 */ /* 0x000fe20000000800 */
[----:B------:R-:W0:Y:S07]  /*0010*/  S2R R0, SR_TID.X ;  /* 0x0000000000007919 */ /* 0x000e2e0000002100 */
[----:B------:R-:W0:Y:S01]  /*0020*/  S2UR UR6, SR_CTAID.X ;  /* 0x00000000000679c3 */ /* 0x000e220000002500 */
[----:B------:R-:W1:Y:S07]  /*0030*/  LDCU.64 UR4, c[0x0][0x358] ;  /* 0x00006b00ff0477ac */ /* 0x000e6e0008000a00 */
[----:B------:R-:W0:Y:S08]  /*0040*/  LDC R3, c[0x0][0x360] ;  /* 0x0000d800ff037b82 */ /* 0x000e300000000800 */
[----:B------:R-:W2:Y:S08]  /*0050*/  LDC.64 R4, c[0x0][0x390] ;  /* 0x0000e400ff047b82 */ /* 0x000eb00000000a00 */
[----:B------:R-:W3:Y:S01]  /*0060*/  LDC R11, c[0x0][0x384] ;  /* 0x0000e100ff0b7b82 */ /* 0x000ee20000000800 */
[----:B0-----:R-:W-:Y:S01]  /*0070*/  IMAD R0, R3, UR6, R0 ;  /* 0x0000000603007c24 */ /* 0x001fe2000f8e0200 */
[----:B------:R-:W0:Y:S03]  /*0080*/  LDCU UR6, c[0x0][0x380] ;  /* 0x00007000ff0677ac */ /* 0x000e260008000800 */
[----:B--2---:R-:W-:-:S06]  /*0090*/  IMAD.WIDE R4, R0, 0x10, R4 ;  /* 0x0000001000047825 */ /* 0x004fcc00078e0204 */
[----:B-1----:R-:W2:Y:S01]  /*00a0*/  LDG.E.128.CONSTANT R4, desc[UR4][R4.64] ;  /* 0x0000000404047981 */ /* 0x002ea2000c1e9d00 */
[----:B---3--:R-:W-:-:S04]  /*00b0*/  IABS R9, R11 ;  /* 0x0000000b00097213 */ /* 0x008fc80000000000 */
[----:B------:R-:W1:Y:S08]  /*00c0*/  I2F.RP R8, R9 ;  /* 0x0000000900087306 */ /* 0x000e700000209400 */
[----:B-1----:R-:W1:Y:S02]  /*00d0*/  MUFU.RCP R8, R8 ;  /* 0x0000000800087308 */ /* 0x002e640000001000 */
[----:B-1----:R-:W-:-:S06]  /*00e0*/  IADD3 R2, PT, PT, R8, 0xffffffe, RZ ;  /* 0x0ffffffe08027810 */ /* 0x002fcc0007ffe0ff */
[----:B------:R1:W3:Y:S02]  /*00f0*/  F2I.FTZ.U32.TRUNC.NTZ R3, R2 ;  /* 0x0000000200037305 */ /* 0x0002e4000021f000 */
[----:B-1----:R-:W-:Y:S02]  /*0100*/  HFMA2 R2, -RZ, RZ, 0, 0 ;  /* 0x00000000ff027431 */ /* 0x002fe400000001ff */
[----:B---3--:R-:W-:-:S04]  /*0110*/  IMAD.MOV R10, RZ, RZ, -R3 ;  /* 0x000000ffff0a7224 */ /* 0x008fc800078e0a03 */
[----:B------:R-:W-:Y:S01]  /*0120*/  IMAD R13, R10, R9, RZ ;  /* 0x000000090a0d7224 */ /* 0x000fe200078e02ff */
[----:B------:R-:W-:-:S03]  /*0130*/  IABS R10, R0 ;  /* 0x00000000000a7213 */ /* 0x000fc60000000000 */
[----:B------:R-:W-:Y:S01]  /*0140*/  IMAD.HI.U32 R3, R3, R13, R2 ;  /* 0x0000000d03037227 */ /* 0x000fe200078e0002 */
[----:B------:R-:W-:-:S04]  /*0150*/  LOP3.LUT R2, R0, R11, RZ, 0x3c, !PT ;  /* 0x0000000b00027212 */ /* 0x000fc800078e3cff */
[----:B------:R-:W-:Y:S01]  /*0160*/  ISETP.GE.AND P1, PT, R2, RZ, PT ;  /* 0x000000ff0200720c */ /* 0x000fe20003f26270 */
[----:B------:R-:W-:-:S04]  /*0170*/  IMAD.HI.U32 R3, R3, R10, RZ ;  /* 0x0000000a03037227 */ /* 0x000fc800078e00ff */
[----:B------:R-:W-:-:S04]  /*0180*/  IMAD.MOV R8, RZ, RZ, -R3 ;  /* 0x000000ffff087224 */ /* 0x000fc800078e0a03 */
[----:B------:R-:W-:-:S05]  /*0190*/  IMAD R8, R9, R8, R10 ;  /* 0x0000000809087224 */ /* 0x000fca00078e020a */
[----:B------:R-:W-:-:S13]  /*01a0*/  ISETP.GT.U32.AND P2, PT, R9, R8, PT ;  /* 0x000000080900720c */ /* 0x000fda0003f44070 */
[-C--:B------:R-:W-:Y:S01]  /*01b0*/  @!P2 IADD3 R8, PT, PT, R8, -R9.reuse, RZ ;  /* 0x800000090808a210 */ /* 0x080fe20007ffe0ff */
[----:B------:R-:W-:Y:S01]  /*01c0*/  @!P2 VIADD R3, R3, 0x1 ;  /* 0x000000010303a836 */ /* 0x000fe20000000000 */
[----:B------:R-:W-:Y:S02]  /*01d0*/  ISETP.NE.AND P2, PT, R11, RZ, PT ;  /* 0x000000ff0b00720c */ /* 0x000fe40003f45270 */
[----:B------:R-:W-:-:S13]  /*01e0*/  ISETP.GE.U32.AND P0, PT, R8, R9, PT ;  /* 0x000000090800720c */ /* 0x000fda0003f06070 */
[----:B------:R-:W-:-:S05]  /*01f0*/  @P0 IADD3 R3, PT, PT, R3, 0x1, RZ ;  /* 0x0000000103030810 */ /* 0x000fca0007ffe0ff */
[----:B------:R-:W-:Y:S02]  /*0200*/  IMAD.MOV.U32 R8, RZ, RZ, R3 ;  /* 0x000000ffff087224 */ /* 0x000fe400078e0003 */
[----:B------:R-:W1:Y:S03]  /*0210*/  LDC.64 R2, c[0x0][0x388] ;  /* 0x0000e200ff027b82 */ /* 0x000e660000000a00 */
[----:B------:R-:W-:Y:S02]  /*0220*/  @!P1 IADD3 R8, PT, PT, -R8, RZ, RZ ;  /* 0x000000ff08089210 */ /* 0x000fe40007ffe1ff */
[----:B------:R-:W-:-:S04]  /*0230*/  @!P2 LOP3.LUT R8, RZ, R11, RZ, 0x33, !PT ;  /* 0x0000000bff08a212 */ /* 0x000fc800078e33ff */
[----:B------:R-:W-:-:S05]  /*0240*/  IADD3 R9, PT, PT, -R8, RZ, RZ ;  /* 0x000000ff08097210 */ /* 0x000fca0007ffe1ff */
[----:B------:R-:W-:-:S04]  /*0250*/  IMAD R9, R11, R9, R0 ;  /* 0x000000090b097224 */ /* 0x000fc800078e0200 */
[----:B0-----:R-:W-:-:S04]  /*0260*/  IMAD R9, R9, UR6, R8 ;  /* 0x0000000609097c24 */ /* 0x001fc8000f8e0208 */
[----:B-1----:R-:W-:-:S05]  /*0270*/  IMAD.WIDE R2, R9, 0x10, R2 ;  /* 0x0000001009027825 */ /* 0x002fca00078e0202 */
[----:B--2---:R-:W-:Y:S01]  /*0280*/  STG.E.128 desc[UR4][R2.64], R4 ;  /* 0x0000000402007986 */ /* 0x004fe2000c101d04 */
[----:B------:R-:W-:Y:S05]  /*0290*/  EXIT ;  /* 0x000000000000794d */ /* 0x000fea0003800000 */
.L_x_2:
        /* <DEDUP_REMOVED lines=14> */
.L_x_17:


//--------------------- .text._Z13reduction_rowiiP6float4S0_ --------------------------
	.section	.text._Z13reduction_rowiiP6float4S0_,"ax",@progbits
	.align	128
        .global         _Z13reduction_rowiiP6float4S0_
        .type           _Z13reduction_rowiiP6float4S0_,@function
        .size           _Z13reduction_rowiiP6float4S0_,(.L_x_18 - _Z13reduction_rowiiP6float4S0_)
        .other          _Z13reduction_rowiiP6float4S0_,@"STO_CUDA_ENTRY STV_DEFAULT"
_Z13reduction_rowiiP6float4S0_:
.text._Z13reduction_rowiiP6float4S0_:
[----:B------:R-:W-:Y:S08]  /*0000*/  LDC R1, c[0x0][0x37c] ;  /* 0x0000df00ff017b82 */ /* 0x000ff00000000800 */
[----:B------:R-:W0:Y:S01]  /*0010*/  LDC R21, c[0x0][0x384] ;  /* 0x0000e100ff157b82 */ /* 0x000e220000000800 */
[----:B------:R-:W1:Y:S01]  /*0020*/  S2R R0, SR_TID.X ;  /* 0x0000000000007919 */ /* 0x000e620000002100 */
[----:B------:R-:W2:Y:S01]  /*0030*/  LDCU.64 UR4, c[0x0][0x358] ;  /* 0x00006b00ff0477ac */ /* 0x000ea20008000a00 */
[----:B------:R-:W-:-:S02]  /*0040*/  CS2R R18, SRZ ;  /* 0x0000000000127805 */ /* 0x000fc4000001ff00 */
[----:B------:R-:W-:Y:S02]  /*0050*/  CS2R R12, SRZ ;  /* 0x00000000000c7805 */ /* 0x000fe4000001ff00 */
[----:B------:R-:W-:Y:S02]  /*0060*/  CS2R R14, SRZ ;  /* 0x00000000000e7805 */ /* 0x000fe4000001ff00 */
[----:B------:R-:W-:Y:S02]  /*0070*/  CS2R R10, SRZ ;  /* 0x00000000000a7805 */ /* 0x000fe4000001ff00 */
[----:B------:R-:W-:Y:S01]  /*0080*/  CS2R R8, SRZ ;  /* 0x0000000000087805 */ /* 0x000fe2000001ff00 */
[----:B------:R-:W1:Y:S01]  /*0090*/  S2UR UR6, SR_CTAID.X ;  /* 0x00000000000679c3 */ /* 0x000e620000002500 */
[----:B------:R-:W-:Y:S02]  /*00a0*/  CS2R R6, SRZ ;  /* 0x0000000000067805 */ /* 0x000fe4000001ff00 */
[----:B------:R-:W-:-:S02]  /*00b0*/  CS2R R4, SRZ ;  /* 0x0000000000047805 */ /* 0x000fc4000001ff00 */
[----:B------:R-:W-:-:S03]  /*00c0*/  CS2R R16, SRZ ;  /* 0x0000000000107805 */ /* 0x000fc6000001ff00 */
[----:B------:R-:W1:Y:S08]  /*00d0*/  LDC R3, c[0x0][0x360] ;  /* 0x0000d800ff037b82 */ /* 0x000e700000000800 */
[----:B------:R-:W-:Y:S01]  /*00e0*/  BAR.SYNC.DEFER_BLOCKING 0x0 ;  /* 0x0000000000007b1d */ /* 0x000fe20000010000 */
[----:B0-----:R-:W-:Y:S01]  /*00f0*/  ISETP.GE.AND P0, PT, R21, 0x4, PT ;  /* 0x000000041500780c */ /* 0x001fe20003f06270 */
[----:B-1----:R-:W-:-:S12]  /*0100*/  IMAD R0, R3, UR6, R0 ;  /* 0x0000000603007c24 */ /* 0x002fd8000f8e0200 */
[----:B--2---:R-:W-:Y:S05]  /*0110*/  @!P0 BRA `(.L_x_3) ;  /* 0x00000000003c8947 */ /* 0x004fea0003800000 */
[----:B------:R-:W0:Y:S01]  /*0120*/  LDC.64 R2, c[0x0][0x390] ;  /* 0x0000e400ff027b82 */ /* 0x000e220000000a00 */
[----:B------:R-:W-:-:S04]  /*0130*/  SHF.R.S32.HI R16, RZ, 0x1f, R21 ;  /* 0x0000001fff107819 */ /* 0x000fc80000011415 */
[----:B------:R-:W-:-:S04]  /*0140*/  LEA.HI R16, R16, R21, RZ, 0x2 ;  /* 0x0000001510107211 */ /* 0x000fc800078f10ff */
[----:B------:R-:W-:-:S05]  /*0150*/  SHF.R.S32.HI R17, RZ, 0x2, R16 ;  /* 0x00000002ff117819 */ /* 0x000fca0000011410 */
[----:B------:R-:W-:-:S04]  /*0160*/  IMAD R17, R0, R17, RZ ;  /* 0x0000001100117224 */ /* 0x000fc800078e02ff */
[----:B0-----:R-:W-:-:S05]  /*0170*/  IMAD.WIDE R2, R17, 0x10, R2 ;  /* 0x0000001011027825 */ /* 0x001fca00078e0202 */
[----:B------:R0:W5:Y:S01]  /*0180*/  LDG.E.128 R16, desc[UR4][R2.64] ;  /* 0x0000000402107981 */ /* 0x000162000c1e1d00 */
[----:B------:R-:W-:-:S13]  /*0190*/  ISETP.GE.U32.AND P0, PT, R21, 0x8, PT ;  /* 0x000000081500780c */ /* 0x000fda0003f06070 */
[----:B0-----:R-:W-:Y:S05]  /*01a0*/  @!P0 BRA `(.L_x_3) ;  /* 0x0000000000188947 */ /* 0x001fea0003800000 */
[----:B------:R0:W5:Y:S01]  /*01b0*/  LDG.E.128 R8, desc[UR4][R2.64+0x10] ;  /* 0x0000100402087981 */ /* 0x000162000c1e1d00 */
[----:B------:R-:W-:-:S13]  /*01c0*/  ISETP.GE.U32.AND P0, PT, R21, 0xc, PT ;  /* 0x0000000c1500780c */ /* 0x000fda0003f06070 */
[----:B0-----:R-:W-:Y:S05]  /*01d0*/  @!P0 BRA `(.L_x_3) ;  /* 0x00000000000c8947 */ /* 0x001fea0003800000 */
[----:B------:R-:W-:Y:S01]  /*01e0*/  ISETP.GE.U32.AND P0, PT, R21, 0x10, PT ;  /* 0x000000101500780c */ /* 0x000fe20003f06070 */
[----:B------:R0:W5:-:S12]  /*01f0*/  LDG.E.128 R12, desc[UR4][R2.64+0x20] ;  /* 0x00002004020c7981 */ /* 0x000158000c1e1d00 */
[----:B------:R0:W5:Y:S02]  /*0200*/  @P0 LDG.E.128 R4, desc[UR4][R2.64+0x30] ;  /* 0x0000300402040981 */ /* 0x000164000c1e1d00 */
.L_x_3:
[----:B------:R-:W1:Y:S02]  /*0210*/  LDCU UR6, c[0x0][0x380] ;  /* 0x00007000ff0677ac */ /* 0x000e640008000800 */
[----:B-1----:R-:W-:-:S13]  /*0220*/  ISETP.GE.AND P0, PT, R0, UR6, PT ;  /* 0x0000000600007c0c */ /* 0x002fda000bf06270 */
[----:B------:R-:W-:Y:S05]  /*0230*/  @P0 EXIT ;  /* 0x000000000000094d */ /* 0x000fea0003800000 */
[----:B------:R-:W-:Y:S01]  /*0240*/  LOP3.LUT P0, RZ, R0, 0x3, RZ, 0xc0, !PT ;  /* 0x0000000300ff7812 */ /* 0x000fe2000780c0ff */
[----:B-----5:R-:W-:Y:S01]  /*0250*/  FADD R9, R17, R9 ;  /* 0x0000000911097221 */ /* 0x020fe20000000000 */
[----:B------:R-:W-:Y:S01]  /*0260*/  FADD R17, R4, R12 ;  /* 0x0000000c04117221 */ /* 0x000fe20000000000 */
[----:B------:R-:W-:Y:S01]  /*0270*/  FADD R4, R5, R13 ;  /* 0x0000000d05047221 */ /* 0x000fe20000000000 */
[----:B------:R-:W-:Y:S01]  /*0280*/  FADD R5, R6, R14 ;  /* 0x0000000e06057221 */ /* 0x000fe20000000000 */
[----:B------:R-:W-:Y:S01]  /*0290*/  FADD R6, R7, R15 ;  /* 0x0000000f07067221 */ /* 0x000fe20000000000 */
[----:B------:R-:W-:Y:S01]  /*02a0*/  SHF.R.S32.HI R7, RZ, 0x1f, R0 ;  /* 0x0000001fff077819 */ /* 0x000fe20000011400 */
[----:B------:R-:W-:Y:S01]  /*02b0*/  FADD R8, R16, R8 ;  /* 0x0000000810087221 */ /* 0x000fe20000000000 */
[----:B------:R-:W-:Y:S01]  /*02c0*/  FADD R10, R18, R10 ;  /* 0x0000000a120a7221 */ /* 0x000fe20000000000 */
[----:B------:R-:W-:Y:S01]  /*02d0*/  FADD R11, R11, R19 ;  /* 0x000000130b0b7221 */ /* 0x000fe20000000000 */
[----:B------:R-:W-:Y:S01]  /*02e0*/  LEA.HI R7, R7, R0, RZ, 0x2 ;  /* 0x0000000007077211 */ /* 0x000fe200078f10ff */
[----:B------:R-:W-:Y:S01]  /*02f0*/  FADD R8, R8, R17 ;  /* 0x0000001108087221 */ /* 0x000fe20000000000 */
[----:B------:R-:W-:Y:S01]  /*0300*/  FADD R9, R9, R4 ;  /* 0x0000000409097221 */ /* 0x000fe20000000000 */
[----:B0-----:R-:W0:Y:S01]  /*0310*/  @!P0 LDC.64 R2, c[0x0][0x388] ;  /* 0x0000e200ff028b82 */ /* 0x001e220000000a00 */
[----:B------:R-:W-:Y:S01]  /*0320*/  FADD R10, R10, R5 ;  /* 0x000000050a0a7221 */ /* 0x000fe20000000000 */
[----:B------:R-:W-:Y:S01]  /*0330*/  FADD R11, R11, R6 ;  /* 0x000000060b0b7221 */ /* 0x000fe20000000000 */
[----:B------:R-:W-:Y:S01]  /*0340*/  SHF.R.S32.HI R7, RZ, 0x2, R7 ;  /* 0x00000002ff077819 */ /* 0x000fe20000011407 */
[----:B------:R-:W-:Y:S01]  /*0350*/  @!P0 FADD R4, R8, R9 ;  /* 0x0000000908048221 */ /* 0x000fe20000000000 */
[----:B------:R-:W-:Y:S01]  /*0360*/  LOP3.LUT R0, R0, 0x80000003, RZ, 0xc0, !PT ;  /* 0x8000000300007812 */ /* 0x000fe200078ec0ff */
[----:B------:R-:W-:-:S04]  /*0370*/  @!P0 FADD R5, R10, R11 ;  /* 0x0000000b0a058221 */ /* 0x000fc80000000000 */
[----:B------:R-:W-:Y:S01]  /*0380*/  @!P0 FADD R5, R4, R5 ;  /* 0x0000000504058221 */ /* 0x000fe20000000000 */
[----:B0-----:R-:W-:-:S05]  /*0390*/  @!P0 IMAD.WIDE R2, R7, 0x10, R2 ;  /* 0x0000001007028825 */ /* 0x001fca00078e0202 */
[----:B------:R0:W-:Y:S01]  /*03a0*/  @!P0 STG.E desc[UR4][R2.64], R5 ;  /* 0x0000000502008986 */ /* 0x0001e2000c101904 */
[----:B------:R-:W-:-:S13]  /*03b0*/  ISETP.NE.AND P0, PT, R0, 0x3, PT ;  /* 0x000000030000780c */ /* 0x000fda0003f05270 */
[----:B0-----:R-:W-:Y:S05]  /*03c0*/  @!P0 BRA `(.L_x_4) ;  /* 0x0000000000488947 */ /* 0x001fea0003800000 */
[----:B------:R-:W-:-:S13]  /*03d0*/  ISETP.NE.AND P0, PT, R0, 0x2, PT ;  /* 0x000000020000780c */ /* 0x000fda0003f05270 */
[----:B------:R-:W-:Y:S05]  /*03e0*/  @!P0 BRA `(.L_x_5) ;  /* 0x0000000000248947 */ /* 0x000fea0003800000 */
[----:B------:R-:W-:-:S13]  /*03f0*/  ISETP.NE.AND P0, PT, R0, 0x1, PT ;  /* 0x000000010000780c */ /* 0x000fda0003f05270 */
[----:B------:R-:W-:Y:S05]  /*0400*/  @P0 EXIT ;  /* 0x000000000000094d */ /* 0x000fea0003800000 */
[----:B------:R-:W0:Y:S01]  /*0410*/  LDC.64 R2, c[0x0][0x388] ;  /* 0x0000e200ff027b82 */ /* 0x000e220000000a00 */
[----:B------:R-:W-:Y:S01]  /*0420*/  FADD R8, R8, R9 ;  /* 0x0000000908087221 */ /* 0x000fe20000000000 */
[----:B------:R-:W-:-:S04]  /*0430*/  FADD R11, R10, R11 ;  /* 0x0000000b0a0b7221 */ /* 0x000fc80000000000 */
[----:B------:R-:W-:Y:S01]  /*0440*/  FADD R11, R8, R11 ;  /* 0x0000000b080b7221 */ /* 0x000fe20000000000 */
[----:B0-----:R-:W-:-:S05]  /*0450*/  IMAD.WIDE.U32 R2, R7, 0x10, R2 ;  /* 0x0000001007027825 */ /* 0x001fca00078e0002 */
[----:B------:R-:W-:Y:S01]  /*0460*/  STG.E desc[UR4][R2.64+0x4], R11 ;  /* 0x0000040b02007986 */ /* 0x000fe2000c101904 */
[----:B------:R-:W-:Y:S05]  /*0470*/  EXIT ;  /* 0x000000000000794d */ /* 0x000fea0003800000 */
.L_x_5:
[----:B------:R-:W0:Y:S01]  /*0480*/  LDC.64 R2, c[0x0][0x388] ;  /* 0x0000e200ff027b82 */ /* 0x000e220000000a00 */
[----:B------:R-:W-:Y:S01]  /*0490*/  FADD R8, R8, R9 ;  /* 0x0000000908087221 */ /* 0x000fe20000000000 */
[----:B------:R-:W-:-:S04]  /*04a0*/  FADD R11, R10, R11 ;  /* 0x0000000b0a0b7221 */ /* 0x000fc80000000000 */
[----:B------:R-:W-:Y:S01]  /*04b0*/  FADD R11, R8, R11 ;  /* 0x0000000b080b7221 */ /* 0x000fe20000000000 */
[----:B0-----:R-:W-:-:S05]  /*04c0*/  IMAD.WIDE.U32 R2, R7, 0x10, R2 ;  /* 0x0000001007027825 */ /* 0x001fca00078e0002 */
[----:B------:R-:W-:Y:S01]  /*04d0*/  STG.E desc[UR4][R2.64+0x8], R11 ;  /* 0x0000080b02007986 */ /* 0x000fe2000c101904 */
[----:B------:R-:W-:Y:S05]  /*04e0*/  EXIT ;  /* 0x000000000000794d */ /* 0x000fea0003800000 */
.L_x_4:
[----:B------:R-:W0:Y:S01]  /*04f0*/  LDC.64 R2, c[0x0][0x388] ;  /* 0x0000e200ff027b82 */ /* 0x000e220000000a00 */
[----:B------:R-:W-:Y:S01]  /*0500*/  FADD R8, R8, R9 ;  /* 0x0000000908087221 */ /* 0x000fe20000000000 */
[----:B------:R-:W-:-:S04]  /*0510*/  FADD R11, R10, R11 ;  /* 0x0000000b0a0b7221 */ /* 0x000fc80000000000 */
[----:B------:R-:W-:Y:S01]  /*0520*/  FADD R11, R8, R11 ;  /* 0x0000000b080b7221 */ /* 0x000fe20000000000 */
[----:B0-----:R-:W-:-:S05]  /*0530*/  IMAD.WIDE.U32 R2, R7, 0x10, R2 ;  /* 0x0000001007027825 */ /* 0x001fca00078e0002 */
[----:B------:R-:W-:Y:S01]  /*0540*/  STG.E desc[UR4][R2.64+0xc], R11 ;  /* 0x00000c0b02007986 */ /* 0x000fe2000c101904 */
[----:B------:R-:W-:Y:S05]  /*0550*/  EXIT ;  /* 0x000000000000794d */ /* 0x000fea0003800000 */
.L_x_6:
        /* <DEDUP_REMOVED lines=10> */
.L_x_18:


//--------------------- .text._Z14reduction_row2iiP6float4S0_ --------------------------
	.section	.text._Z14reduction_row2iiP6float4S0_,"ax",@progbits
	.align	128
        .global         _Z14reduction_row2iiP6float4S0_
        .type           _Z14reduction_row2iiP6float4S0_,@function
        .size           _Z14reduction_row2iiP6float4S0_,(.L_x_19 - _Z14reduction_row2iiP6float4S0_)
        .other          _Z14reduction_row2iiP6float4S0_,@"STO_CUDA_ENTRY STV_DEFAULT"
_Z14reduction_row2iiP6float4S0_:
.text._Z14reduction_row2iiP6float4S0_:
        /* <DEDUP_REMOVED lines=18> */
[----:B------:R-:W0:Y:S02]  /*0120*/  LDC.64 R2, c[0x0][0x390] ;  /* 0x0000e400ff027b82 */ /* 0x000e240000000a00 */
        /* <DEDUP_REMOVED lines=10> */
.L_x_7:
        /* <DEDUP_REMOVED lines=16> */
[----:B0-----:R-:W0:Y:S01]  /*02d0*/  @!P0 LDC.64 R2, c[0x0][0x388] ;  /* 0x0000e200ff028b82 */ /* 0x001e220000000a00 */
[----:B------:R-:W-:-:S02]  /*02e0*/  @!P0 FADD R4, R8, R9 ;  /* 0x0000000908048221 */ /* 0x000fc40000000000 */
[----:B------:R-:W-:-:S04]  /*02f0*/  @!P0 FADD R5, R10, R11 ;  /* 0x0000000b0a058221 */ /* 0x000fc80000000000 */
[----:B------:R-:W-:Y:S01]  /*0300*/  @!P0 FADD R5, R4, R5 ;  /* 0x0000000504058221 */ /* 0x000fe20000000000 */
[C---:B------:R-:W-:Y:S01]  /*0310*/  LOP3.LUT R4, R0.reuse, 0x80000003, RZ, 0xc0, !PT ;  /* 0x8000000300047812 */ /* 0x040fe200078ec0ff */
        /* <DEDUP_REMOVED lines=15> */
.L_x_9:
[----:B------:R-:W0:Y:S01]  /*0410*/  LDC.64 R2, c[0x0][0x388] ;  /* 0x0000e200ff027b82 */ /* 0x000e220000000a00 */
[----:B------:R-:W-:Y:S01]  /*0420*/  FADD R8, R8, R9 ;  /* 0x0000000908087221 */ /* 0x000fe20000000000 */
[----:B------:R-:W-:-:S04]  /*0430*/  FADD R11, R10, R11 ;  /* 0x0000000b0a0b7221 */ /* 0x000fc80000000000 */
[----:B------:R-:W-:Y:S01]  /*0440*/  FADD R11, R8, R11 ;  /* 0x0000000b080b7221 */ /* 0x000fe20000000000 */
[----:B0-----:R-:W-:-:S05]  /*0450*/  IMAD.WIDE.U32 R2, R0, 0x10, R2 ;  /* 0x0000001000027825 */ /* 0x001fca00078e0002 */
[----:B------:R-:W-:Y:S01]  /*0460*/  STG.E desc[UR4][R2.64+0x8], R11 ;  /* 0x0000080b02007986 */ /* 0x000fe2000c101904 */
[----:B------:R-:W-:Y:S05]  /*0470*/  EXIT ;  /* 0x000000000000794d */ /* 0x000fea0003800000 */
.L_x_8:
[----:B------:R-:W0:Y:S01]  /*0480*/  LDC.64 R2, c[0x0][0x388] ;  /* 0x0000e200ff027b82 */ /* 0x000e220000000a00 */
[----:B------:R-:W-:Y:S01]  /*0490*/  FADD R8, R8, R9 ;  /* 0x0000000908087221 */ /* 0x000fe20000000000 */
[----:B------:R-:W-:-:S04]  /*04a0*/  FADD R11, R10, R11 ;  /* 0x0000000b0a0b7221 */ /* 0x000fc80000000000 */
[----:B------:R-:W-:Y:S01]  /*04b0*/  FADD R11, R8, R11 ;  /* 0x0000000b080b7221 */ /* 0x000fe20000000000 */
[----:B0-----:R-:W-:-:S05]  /*04c0*/  IMAD.WIDE.U32 R2, R0, 0x10, R2 ;  /* 0x0000001000027825 */ /* 0x001fca00078e0002 */
[----:B------:R-:W-:Y:S01]  /*04d0*/  STG.E desc[UR4][R2.64+0xc], R11 ;  /* 0x00000c0b02007986 */ /* 0x000fe2000c101904 */
[----:B------:R-:W-:Y:S05]  /*04e0*/  EXIT ;  /* 0x000000000000794d */ /* 0x000fea0003800000 */
.L_x_10:
        /* <DEDUP_REMOVED lines=9> */
.L_x_19:


//--------------------- .text._Z14scalareMatriceP6float4fS0_ --------------------------
	.section	.text._Z14scalareMatriceP6float4fS0_,"ax",@progbits
	.align	128
        .global         _Z14scalareMatriceP6float4fS0_
        .type           _Z14scalareMatriceP6float4fS0_,@function
        .size           _Z14scalareMatriceP6float4fS0_,(.L_x_20 - _Z14scalareMatriceP6float4fS0_)
        .other          _Z14scalareMatriceP6float4fS0_,@"STO_CUDA_ENTRY STV_DEFAULT"
_Z14scalareMatriceP6float4fS0_:
.text._Z14scalareMatriceP6float4fS0_:
[----:B------:R-:W-:Y:S01]  /*0000*/  LDC R1, c[0x0][0x37c] ;  /* 0x0000df00ff017b82 */ /* 0x000fe20000000800 */
[----:B------:R-:W0:Y:S07]  /*0010*/  S2R R7, SR_TID.X ;  /* 0x0000000000077919 */ /* 0x000e2e0000002100 */
[----:B------:R-:W0:Y:S01]  /*0020*/  S2UR UR6, SR_CTAID.X ;  /* 0x00000000000679c3 */ /* 0x000e220000002500 */
[----:B------:R-:W1:Y:S07]  /*0030*/  LDCU.64 UR4, c[0x0][0x358] ;  /* 0x00006b00ff0477ac */ /* 0x000e6e0008000a00 */
[----:B------:R-:W0:Y:S08]  /*0040*/  LDC R0, c[0x0][0x360] ;  /* 0x0000d800ff007b82 */ /* 0x000e300000000800 */
[----:B------:R-:W2:Y:S08]  /*0050*/  LDC.64 R2, c[0x0][0x390] ;  /* 0x0000e400ff027b82 */ /* 0x000eb00000000a00 */
[----:B------:R-:W3:Y:S01]  /*0060*/  LDC.64 R4, c[0x0][0x380] ;  /* 0x0000e000ff047b82 */ /* 0x000ee20000000a00 */
[----:B0-----:R-:W-:Y:S01]  /*0070*/  IMAD R7, R0, UR6, R7 ;  /* 0x0000000600077c24 */ /* 0x001fe2000f8e0207 */
[----:B------:R-:W0:Y:S03]  /*0080*/  LDCU UR6, c[0x0][0x388] ;  /* 0x00007100ff0677ac */ /* 0x000e260008000800 */
[----:B--2---:R-:W-:-:S05]  /*0090*/  IMAD.WIDE R2, R7, 0x10, R2 ;  /* 0x0000001007027825 */ /* 0x004fca00078e0202 */
[----:B-1----:R-:W0:Y:S01]  /*00a0*/  LDG.E.128.CONSTANT R8, desc[UR4][R2.64] ;  /* 0x0000000402087981 */ /* 0x002e22000c1e9d00 */
[----:B---3--:R-:W-:-:S04]  /*00b0*/  IMAD.WIDE R4, R7, 0x10, R4 ;  /* 0x0000001007047825 */ /* 0x008fc800078e0204 */
[----:B0-----:R-:W-:Y:S01]  /*00c0*/  FMUL R8, R8, UR6 ;  /* 0x0000000608087c20 */ /* 0x001fe20008400000 */
[----:B------:R-:W-:Y:S01]  /*00d0*/  FMUL R9, R9, UR6 ;  /* 0x0000000609097c20 */ /* 0x000fe20008400000 */
[----:B------:R-:W-:Y:S01]  /*00e0*/  FMUL R10, R10, UR6 ;  /* 0x000000060a0a7c20 */ /* 0x000fe20008400000 */
[----:B------:R-:W-:-:S05]  /*00f0*/  FMUL R11, R11, UR6 ;  /* 0x000000060b0b7c20 */ /* 0x000fca0008400000 */
[----:B------:R-:W-:Y:S01]  /*0100*/  STG.E.128 desc[UR4][R4.64], R8 ;  /* 0x0000000804007986 */ /* 0x000fe2000c101d04 */
[----:B------:R-:W-:Y:S05]  /*0110*/  EXIT ;  /* 0x000000000000794d */ /* 0x000fea0003800000 */
.L_x_11:
        /* <DEDUP_REMOVED lines=14> */
.L_x_20:


//--------------------- .text._Z9multi_veciiiiiP6float4S0_S0_ --------------------------
	.section	.text._Z9multi_veciiiiiP6float4S0_S0_,"ax",@progbits
	.align	128
        .global         _Z9multi_veciiiiiP6float4S0_S0_
        .type           _Z9multi_veciiiiiP6float4S0_S0_,@function
        .size           _Z9multi_veciiiiiP6float4S0_S0_,(.L_x_21 - _Z9multi_veciiiiiP6float4S0_S0_)
        .other          _Z9multi_veciiiiiP6float4S0_S0_,@"STO_CUDA_ENTRY STV_DEFAULT"
_Z9multi_veciiiiiP6float4S0_S0_:
.text._Z9multi_veciiiiiP6float4S0_S0_:
[----:B------:R-:W-:Y:S01]  /*0000*/  LDC R1, c[0x0][0x37c] ;  /* 0x0000df00ff017b82 */ /* 0x000fe20000000800 */
[----:B------:R-:W0:Y:S07]  /*0010*/  S2R R0, SR_TID.X ;  /* 0x0000000000007919 */ /* 0x000e2e0000002100 */
[----:B------:R-:W1:Y:S01]  /*0020*/  LDC R2, c[0x0][0x38c] ;  /* 0x0000e300ff027b82 */ /* 0x000e620000000800 */
[----:B------:R-:W1:Y:S01]  /*0030*/  LDCU UR6, c[0x0][0x390] ;  /* 0x00007200ff0677ac */ /* 0x000e620008000800 */
[----:B------:R-:W2:Y:S06]  /*0040*/  LDCU UR5, c[0x0][0x384] ;  /* 0x00007080ff0577ac */ /* 0x000eac0008000800 */
[----:B------:R-:W0:Y:S08]  /*0050*/  S2UR UR4, SR_CTAID.X ;  /* 0x00000000000479c3 */ /* 0x000e300000002500 */
[----:B------:R-:W0:Y:S01]  /*0060*/  LDC R3, c[0x0][0x360] ;  /* 0x0000d800ff037b82 */ /* 0x000e220000000800 */
[----:B-1----:R-:W-:-:S02]  /*0070*/  IMAD R5, R2, UR6, RZ ;  /* 0x0000000602057c24 */ /* 0x002fc4000f8e02ff */
[----:B0-----:R-:W-:Y:S02]  /*0080*/  IMAD R0, R3, UR4, R0 ;  /* 0x0000000403007c24 */ /* 0x001fe4000f8e0200 */
[----:B--2---:R-:W-:-:S05]  /*0090*/  IMAD R3, R5, UR5, RZ ;  /* 0x0000000505037c24 */ /* 0x004fca000f8e02ff */
[----:B------:R-:W-:-:S13]  /*00a0*/  ISETP.GE.AND P0, PT, R0, R3, PT ;  /* 0x000000030000720c */ /* 0x000fda0003f06270 */
[----:B------:R-:W-:Y:S05]  /*00b0*/  @P0 EXIT ;  /* 0x000000000000094d */ /* 0x000fea0003800000 */
[----:B------:R-:W-:Y:S01]  /*00c0*/  IABS R13, R5 ;  /* 0x00000005000d7213 */ /* 0x000fe20000000000 */
[----:B------:R-:W0:Y:S01]  /*00d0*/  LDC R3, c[0x0][0x388] ;  /* 0x0000e200ff037b82 */ /* 0x000e220000000800 */
[----:B------:R-:W-:Y:S01]  /*00e0*/  IABS R10, R0 ;  /* 0x00000000000a7213 */ /* 0x000fe20000000000 */
[----:B------:R-:W1:Y:S01]  /*00f0*/  LDCU.64 UR4, c[0x0][0x358] ;  /* 0x00006b00ff0477ac */ /* 0x000e620008000a00 */
[----:B------:R-:W2:Y:S01]  /*0100*/  I2F.RP R4, R13 ;  /* 0x0000000d00047306 */ /* 0x000ea20000209400 */
[----:B------:R-:W-:Y:S02]  /*0110*/  IABS R11, R2 ;  /* 0x00000002000b7213 */ /* 0x000fe40000000000 */
[----:B------:R-:W-:-:S05]  /*0120*/  ISETP.GE.AND P4, PT, R0, RZ, PT ;  /* 0x000000ff0000720c */ /* 0x000fca0003f86270 */
[----:B--2---:R-:W2:Y:S02]  /*0130*/  MUFU.RCP R4, R4 ;  /* 0x0000000400047308 */ /* 0x004ea40000001000 */
[----:B--2---:R-:W-:-:S06]  /*0140*/  IADD3 R6, PT, PT, R4, 0xffffffe, RZ ;  /* 0x0ffffffe04067810 */ /* 0x004fcc0007ffe0ff */
[----:B------:R2:W3:Y:S02]  /*0150*/  F2I.FTZ.U32.TRUNC.NTZ R7, R6 ;  /* 0x0000000600077305 */ /* 0x0004e4000021f000 */
[----:B--2---:R-:W-:Y:S02]  /*0160*/  HFMA2 R6, -RZ, RZ, 0, 0 ;  /* 0x00000000ff067431 */ /* 0x004fe400000001ff */
[----:B---3--:R-:W-:-:S04]  /*0170*/  IMAD.MOV R8, RZ, RZ, -R7 ;  /* 0x000000ffff087224 */ /* 0x008fc800078e0a07 */
[----:B------:R-:W-:Y:S01]  /*0180*/  IMAD R9, R8, R13, RZ ;  /* 0x0000000d08097224 */ /* 0x000fe200078e02ff */
[----:B------:R-:W-:-:S03]  /*0190*/  IABS R8, R5 ;  /* 0x0000000500087213 */ /* 0x000fc60000000000 */
[----:B------:R-:W-:Y:S01]  /*01a0*/  IMAD.HI.U32 R4, R7, R9, R6 ;  /* 0x0000000907047227 */ /* 0x000fe200078e0006 */
[----:B------:R-:W-:Y:S02]  /*01b0*/  IADD3 R8, PT, PT, RZ, -R8, RZ ;  /* 0x80000008ff087210 */ /* 0x000fe40007ffe0ff */
[----:B0-----:R-:W-:Y:S01]  /*01c0*/  IABS R9, R3 ;  /* 0x0000000300097213 */ /* 0x001fe20000000000 */
[----:B------:R-:W-:Y:S02]  /*01d0*/  IMAD.MOV.U32 R7, RZ, RZ, R10 ;  /* 0x000000ffff077224 */ /* 0x000fe400078e000a */
[----:B------:R-:W-:Y:S02]  /*01e0*/  IMAD.MOV.U32 R6, RZ, RZ, R11 ;  /* 0x000000ffff067224 */ /* 0x000fe400078e000b */
[----:B------:R-:W-:Y:S01]  /*01f0*/  IMAD.HI.U32 R10, R4, R7, RZ ;  /* 0x00000007040a7227 */ /* 0x000fe200078e00ff */
[----:B------:R-:W-:Y:S01]  /*0200*/  MOV R4, R9 ;  /* 0x0000000900047202 */ /* 0x000fe20000000f00 */
[----:B------:R-:W0:Y:S02]  /*0210*/  I2F.RP R11, R6 ;  /* 0x00000006000b7306 */ /* 0x000e240000209400 */
[----:B------:R-:W-:-:S05]  /*0220*/  IMAD R8, R10, R8, R7 ;  /* 0x000000080a087224 */ /* 0x000fca00078e0207 */
[----:B------:R-:W-:Y:S01]  /*0230*/  ISETP.GT.U32.AND P1, PT, R13, R8, PT ;  /* 0x000000080d00720c */ /* 0x000fe20003f24070 */
[----:B------:R-:W2:Y:S08]  /*0240*/  I2F.RP R9, R4 ;  /* 0x0000000400097306 */ /* 0x000eb00000209400 */
[----:B0-----:R-:W0:Y:S04]  /*0250*/  MUFU.RCP R11, R11 ;  /* 0x0000000b000b7308 */ /* 0x001e280000001000 */
[----:B------:R-:W-:-:S02]  /*0260*/  @!P1 IMAD.IADD R8, R8, 0x1, -R13 ;  /* 0x0000000108089824 */ /* 0x000fc400078e0a0d */
[----:B------:R-:W-:Y:S01]  /*0270*/  @!P1 VIADD R10, R10, 0x1 ;  /* 0x000000010a0a9836 */ /* 0x000fe20000000000 */
[----:B------:R-:W-:Y:S01]  /*0280*/  ISETP.NE.AND P1, PT, R5, RZ, PT ;  /* 0x000000ff0500720c */ /* 0x000fe20003f25270 */
[----:B--2---:R-:W2:Y:S01]  /*0290*/  MUFU.RCP R9, R9 ;  /* 0x0000000900097308 */ /* 0x004ea20000001000 */
[----:B------:R-:W-:Y:S02]  /*02a0*/  ISETP.GE.U32.AND P0, PT, R8, R13, PT ;  /* 0x0000000d0800720c */ /* 0x000fe40003f06070 */
[----:B------:R-:W-:-:S04]  /*02b0*/  LOP3.LUT R8, R0, R5, RZ, 0x3c, !PT ;  /* 0x0000000500087212 */ /* 0x000fc800078e3cff */
[----:B------:R-:W-:Y:S02]  /*02c0*/  ISETP.GE.AND P2, PT, R8, RZ, PT ;  /* 0x000000ff0800720c */ /* 0x000fe40003f46270 */
[----:B0-----:R-:W-:-:S04]  /*02d0*/  IADD3 R12, PT, PT, R11, 0xffffffe, RZ ;  /* 0x0ffffffe0b0c7810 */ /* 0x001fc80007ffe0ff */
[----:B------:R0:W3:Y:S01]  /*02e0*/  F2I.FTZ.U32.TRUNC.NTZ R13, R12 ;  /* 0x0000000c000d7305 */ /* 0x0000e2000021f000 */
[----:B------:R-:W-:Y:S01]  /*02f0*/  @P0 IADD3 R10, PT, PT, R10, 0x1, RZ ;  /* 0x000000010a0a0810 */ /* 0x000fe20007ffe0ff */
[----:B--2---:R-:W-:-:S05]  /*0300*/  VIADD R8, R9, 0xffffffe ;  /* 0x0ffffffe09087836 */ /* 0x004fca0000000000 */
[----:B------:R-:W-:Y:S01]  /*0310*/  @!P2 IADD3 R10, PT, PT, -R10, RZ, RZ ;  /* 0x000000ff0a0aa210 */ /* 0x000fe20007ffe1ff */
[----:B------:R2:W4:Y:S01]  /*0320*/  F2I.FTZ.U32.TRUNC.NTZ R9, R8 ;  /* 0x0000000800097305 */ /* 0x000522000021f000 */
[----:B------:R-:W-:Y:S01]  /*0330*/  @!P1 LOP3.LUT R10, RZ, R5, RZ, 0x33, !PT ;  /* 0x00000005ff0a9212 */ /* 0x000fe200078e33ff */
[----:B0-----:R-:W-:-:S03]  /*0340*/  HFMA2 R12, -RZ, RZ, 0, 0 ;  /* 0x00000000ff0c7431 */ /* 0x001fc600000001ff */
[----:B------:R-:W-:Y:S01]  /*0350*/  IADD3 R11, PT, PT, -R10, RZ, RZ ;  /* 0x000000ff0a0b7210 */ /* 0x000fe20007ffe1ff */
[----:B---3--:R-:W-:Y:S01]  /*0360*/  IMAD.MOV R17, RZ, RZ, -R13 ;  /* 0x000000ffff117224 */ /* 0x008fe200078e0a0d */
[----:B--2---:R-:W-:-:S03]  /*0370*/  MOV R8, RZ ;  /* 0x000000ff00087202 */ /* 0x004fc60000000f00 */
[----:B------:R-:W-:Y:S02]  /*0380*/  IMAD R5, R5, R11, R0 ;  /* 0x0000000b05057224 */ /* 0x000fe400078e0200 */
[----:B------:R-:W-:-:S03]  /*0390*/  IMAD R11, R17, R6, RZ ;  /* 0x00000006110b7224 */ /* 0x000fc600078e02ff */
[----:B------:R-:W-:Y:S01]  /*03a0*/  IABS R14, R5 ;  /* 0x00000005000e7213 */ /* 0x000fe20000000000 */
[----:B----4-:R-:W-:Y:S02]  /*03b0*/  IMAD.MOV R15, RZ, RZ, -R9 ;  /* 0x000000ffff0f7224 */ /* 0x010fe400078e0a09 */
[----:B------:R-:W-:-:S04]  /*03c0*/  IMAD.HI.U32 R12, R13, R11, R12 ;  /* 0x0000000b0d0c7227 */ /* 0x000fc800078e000c */
[----:B------:R-:W-:Y:S02]  /*03d0*/  IMAD.MOV.U32 R13, RZ, RZ, R14 ;  /* 0x000000ffff0d7224 */ /* 0x000fe400078e000e */
[----:B------:R-:W-:Y:S02]  /*03e0*/  IMAD R11, R15, R4, RZ ;  /* 0x000000040f0b7224 */ /* 0x000fe400078e02ff */
[----:B------:R-:W-:-:S04]  /*03f0*/  IMAD.HI.U32 R12, R12, R13, RZ ;  /* 0x0000000d0c0c7227 */ /* 0x000fc800078e00ff */
[----:B------:R-:W-:-:S04]  /*0400*/  IMAD.HI.U32 R8, R9, R11, R8 ;  /* 0x0000000b09087227 */ /* 0x000fc800078e0008 */
[----:B------:R-:W-:Y:S02]  /*0410*/  IMAD.MOV R9, RZ, RZ, -R12 ;  /* 0x000000ffff097224 */ /* 0x000fe400078e0a0c */
[----:B------:R-:W-:-:S04]  /*0420*/  IMAD.HI.U32 R8, R8, R7, RZ ;  /* 0x0000000708087227 */ /* 0x000fc800078e00ff */
[----:B------:R-:W-:Y:S01]  /*0430*/  IMAD R9, R6, R9, R13 ;  /* 0x0000000906097224 */ /* 0x000fe200078e020d */
[----:B------:R-:W-:-:S04]  /*0440*/  IADD3 R8, PT, PT, -R8, RZ, RZ ;  /* 0x000000ff08087210 */ /* 0x000fc80007ffe1ff */
[----:B------:R-:W-:Y:S01]  /*0450*/  ISETP.GT.U32.AND P1, PT, R6, R9, PT ;  /* 0x000000090600720c */ /* 0x000fe20003f24070 */
[----:B------:R-:W-:-:S05]  /*0460*/  IMAD R11, R4, R8, R7 ;  /* 0x00000008040b7224 */ /* 0x000fca00078e0207 */
[----:B------:R-:W-:-:S07]  /*0470*/  ISETP.GT.U32.AND P0, PT, R4, R11, PT ;  /* 0x0000000b0400720c */ /* 0x000fce0003f04070 */
[----:B------:R-:W-:Y:S02]  /*0480*/  @!P1 IMAD.IADD R9, R9, 0x1, -R6 ;  /* 0x0000000109099824 */ /* 0x000fe400078e0a06 */
[----:B------:R-:W-:Y:S01]  /*0490*/  @!P1 VIADD R12, R12, 0x1 ;  /* 0x000000010c0c9836 */ /* 0x000fe20000000000 */
[----:B------:R-:W-:Y:S02]  /*04a0*/  ISETP.NE.AND P1, PT, R2, RZ, PT ;  /* 0x000000ff0200720c */ /* 0x000fe40003f25270 */
[----:B------:R-:W-:Y:S02]  /*04b0*/  ISETP.GE.U32.AND P3, PT, R9, R6, PT ;  /* 0x000000060900720c */ /* 0x000fe40003f66070 */
[----:B------:R-:W-:Y:S01]  /*04c0*/  LOP3.LUT R6, R5, R2, RZ, 0x3c, !PT ;  /* 0x0000000205067212 */ /* 0x000fe200078e3cff */
[----:B------:R-:W0:Y:S01]  /*04d0*/  LDC.64 R8, c[0x0][0x3a0] ;  /* 0x0000e800ff087b82 */ /* 0x000e220000000a00 */
[----:B------:R-:W-:Y:S02]  /*04e0*/  @!P0 IADD3 R11, PT, PT, R11, -R4, RZ ;  /* 0x800000040b0b8210 */ /* 0x000fe40007ffe0ff */
[----:B------:R-:W-:-:S02]  /*04f0*/  ISETP.GE.AND P2, PT, R6, RZ, PT ;  /* 0x000000ff0600720c */ /* 0x000fc40003f46270 */
[----:B------:R-:W-:-:S03]  /*0500*/  ISETP.GT.U32.AND P0, PT, R4, R11, PT ;  /* 0x0000000b0400720c */ /* 0x000fc60003f04070 */
[----:B------:R-:W2:Y:S02]  /*0510*/  LDC.64 R6, c[0x0][0x3a8] ;  /* 0x0000ea00ff067b82 */ /* 0x000ea40000000a00 */
[----:B------:R-:W-:Y:S02]  /*0520*/  @P3 IADD3 R12, PT, PT, R12, 0x1, RZ ;  /* 0x000000010c0c3810 */ /* 0x000fe40007ffe0ff */
[----:B------:R-:W-:-:S04]  /*0530*/  ISETP.NE.AND P3, PT, R3, RZ, PT ;  /* 0x000000ff0300720c */ /* 0x000fc80003f65270 */
[----:B------:R-:W-:Y:S01]  /*0540*/  @!P2 IMAD.MOV R12, RZ, RZ, -R12 ;  /* 0x000000ffff0ca224 */ /* 0x000fe200078e0a0c */
[----:B------:R-:W-:Y:S02]  /*0550*/  @!P1 LOP3.LUT R12, RZ, R2, RZ, 0x33, !PT ;  /* 0x00000002ff0c9212 */ /* 0x000fe400078e33ff */
[----:B------:R-:W-:Y:S02]  /*0560*/  @!P0 IADD3 R11, PT, PT, R11, -R4, RZ ;  /* 0x800000040b0b8210 */ /* 0x000fe40007ffe0ff */
[----:B------:R-:W-:Y:S02]  /*0570*/  IADD3 R4, PT, PT, -R12, RZ, RZ ;  /* 0x000000ff0c047210 */ /* 0x000fe40007ffe1ff */
[----:B------:R-:W-:Y:S02]  /*0580*/  @!P4 IADD3 R11, PT, PT, -R11, RZ, RZ ;  /* 0x000000ff0b0bc210 */ /* 0x000fe40007ffe1ff */
[----:B------:R-:W-:Y:S01]  /*0590*/  @!P3 LOP3.LUT R11, RZ, R3, RZ, 0x33, !PT ;  /* 0x00000003ff0bb212 */ /* 0x000fe200078e33ff */
[----:B------:R-:W-:-:S04]  /*05a0*/  IMAD R5, R2, R4, R5 ;  /* 0x0000000402057224 */ /* 0x000fc800078e0205 */
[----:B------:R-:W-:Y:S02]  /*05b0*/  IMAD R3, R10, R3, R11 ;  /* 0x000000030a037224 */ /* 0x000fe400078e020b */
[----:B------:R-:W-:Y:S02]  /*05c0*/  IMAD R5, R5, UR6, R12 ;  /* 0x0000000605057c24 */ /* 0x000fe4000f8e020c */
[----:B0-----:R-:W-:Y:S02]  /*05d0*/  IMAD.WIDE R8, R3, 0x10, R8 ;  /* 0x0000001003087825 */ /* 0x001fe400078e0208 */
[----:B------:R-:W0:Y:S02]  /*05e0*/  LDC.64 R2, c[0x0][0x398] ;  /* 0x0000e600ff027b82 */ /* 0x000e240000000a00 */
[----:B--2---:R-:W-:Y:S02]  /*05f0*/  IMAD.WIDE R6, R5, 0x10, R6 ;  /* 0x0000001005067825 */ /* 0x004fe400078e0206 */
[----:B-1----:R-:W2:Y:S04]  /*0600*/  LDG.E.128.CONSTANT R8, desc[UR4][R8.64] ;  /* 0x0000000408087981 */ /* 0x002ea8000c1e9d00 */
[----:B------:R-:W2:Y:S01]  /*0610*/  LDG.E.128.CONSTANT R4, desc[UR4][R6.64] ;  /* 0x0000000406047981 */ /* 0x000ea2000c1e9d00 */
[----:B0-----:R-:W-:-:S04]  /*0620*/  IMAD.WIDE R2, R0, 0x10, R2 ;  /* 0x0000001000027825 */ /* 0x001fc800078e0202 */
[----:B--2---:R-:W-:Y:S01]  /*0630*/  FMUL R12, R8, R4 ;  /* 0x00000004080c7220 */ /* 0x004fe20000400000 */
[----:B------:R-:W-:Y:S01]  /*0640*/  FMUL R13, R9, R5 ;  /* 0x00000005090d7220 */ /* 0x000fe20000400000 */
[----:B------:R-:W-:Y:S01]  /*0650*/  FMUL R14, R10, R6 ;  /* 0x000000060a0e7220 */ /* 0x000fe20000400000 */
[----:B------:R-:W-:-:S05]  /*0660*/  FMUL R15, R11, R7 ;  /* 0x000000070b0f7220 */ /* 0x000fca0000400000 */
[----:B------:R-:W-:Y:S01]  /*0670*/  STG.E.128 desc[UR4][R2.64], R12 ;  /* 0x0000000c02007986 */ /* 0x000fe2000c101d04 */
[----:B------:R-:W-:Y:S05]  /*0680*/  EXIT ;  /* 0x000000000000794d */ /* 0x000fea0003800000 */
.L_x_12:
        /* <DEDUP_REMOVED lines=15> */
.L_x_21:


//--------------------- .text._Z10multi_vec2iiiiiP6float4PfS1_ --------------------------
	.section	.text._Z10multi_vec2iiiiiP6float4PfS1_,"ax",@progbits
	.align	128
        .global         _Z10multi_vec2iiiiiP6float4PfS1_
        .type           _Z10multi_vec2iiiiiP6float4PfS1_,@function
        .size           _Z10multi_vec2iiiiiP6float4PfS1_,(.L_x_22 - _Z10multi_vec2iiiiiP6float4PfS1_)
        .other          _Z10multi_vec2iiiiiP6float4PfS1_,@"STO_CUDA_ENTRY STV_DEFAULT"
_Z10multi_vec2iiiiiP6float4PfS1_:
.text._Z10multi_vec2iiiiiP6float4PfS1_:
[----:B------:R-:W-:Y:S01]  /*0000*/  LDC R1, c[0x0][0x37c] ;  /* 0x0000df00ff017b82 */ /* 0x000fe20000000800 */
[----:B------:R-:W0:Y:S07]  /*0010*/  S2R R0, SR_TID.X ;  /* 0x0000000000007919 */ /* 0x000e2e0000002100 */
[----:B------:R-:W0:Y:S01]  /*0020*/  S2UR UR4, SR_CTAID.X ;  /* 0x00000000000479c3 */ /* 0x000e220000002500 */
[----:B------:R-:W1:Y:S01]  /*0030*/  LDCU UR6, c[0x0][0x390] ;  /* 0x00007200ff0677ac */ /* 0x000e620008000800 */
[----:B------:R-:W2:Y:S06]  /*0040*/  LDCU UR7, c[0x0][0x384] ;  /* 0x00007080ff0777ac */ /* 0x000eac0008000800 */
[----:B------:R-:W0:Y:S08]  /*0050*/  LDC R3, c[0x0][0x360] ;  /* 0x0000d800ff037b82 */ /* 0x000e300000000800 */
[----:B------:R-:W1:Y:S01]  /*0060*/  LDC R2, c[0x0][0x38c] ;  /* 0x0000e300ff027b82 */ /* 0x000e620000000800 */
[----:B0-----:R-:W-:-:S04]  /*0070*/  IMAD R0, R3, UR4, R0 ;  /* 0x0000000403007c24 */ /* 0x001fc8000f8e0200 */
[----:B------:R-:W-:Y:S02]  /*0080*/  IMAD.SHL.U32 R14, R0, 0x4, RZ ;  /* 0x00000004000e7824 */ /* 0x000fe400078e00ff */
[----:B-1----:R-:W-:-:S04]  /*0090*/  IMAD R5, R2, UR6, RZ ;  /* 0x0000000602057c24 */ /* 0x002fc8000f8e02ff */
[----:B--2---:R-:W-:-:S05]  /*00a0*/  IMAD R3, R5, UR7, RZ ;  /* 0x0000000705037c24 */ /* 0x004fca000f8e02ff */
[----:B------:R-:W-:-:S13]  /*00b0*/  ISETP.GE.AND P0, PT, R14, R3, PT ;  /* 0x000000030e00720c */ /* 0x000fda0003f06270 */
[----:B------:R-:W-:Y:S05]  /*00c0*/  @P0 EXIT ;  /* 0x000000000000094d */ /* 0x000fea0003800000 */
[----:B------:R-:W-:Y:S01]  /*00d0*/  IABS R23, R5 ;  /* 0x0000000500177213 */ /* 0x000fe20000000000 */
[C---:B------:R-:W-:Y:S01]  /*00e0*/  VIADD R6, R14.reuse, 0x1 ;  /* 0x000000010e067836 */ /* 0x040fe20000000000 */
[----:B------:R-:W-:Y:S01]  /*00f0*/  IABS R22, R14 ;  /* 0x0000000e00167213 */ /* 0x000fe20000000000 */
[----:B------:R-:W0:Y:S01]  /*0100*/  LDCU.64 UR4, c[0x0][0x358] ;  /* 0x00006b00ff0477ac */ /* 0x000e220008000a00 */
[----:B------:R-:W1:Y:S01]  /*0110*/  I2F.RP R3, R23 ;  /* 0x0000001700037306 */ /* 0x000e620000209400 */
[----:B------:R-:W-:Y:S02]  /*0120*/  ISETP.NE.AND P6, PT, R5, RZ, PT ;  /* 0x000000ff0500720c */ /* 0x000fe40003fc5270 */
[----:B------:R-:W-:Y:S02]  /*0130*/  IABS R16, R6 ;  /* 0x0000000600107213 */ /* 0x000fe40000000000 */
[----:B------:R-:W-:-:S03]  /*0140*/  IADD3 R24, PT, PT, R14, 0x2, RZ ;  /* 0x000000020e187810 */ /* 0x000fc60007ffe0ff */
[----:B-1----:R-:W1:Y:S02]  /*0150*/  MUFU.RCP R3, R3 ;  /* 0x0000000300037308 */ /* 0x002e640000001000 */
[----:B-1----:R-:W-:-:S06]  /*0160*/  VIADD R8, R3, 0xffffffe ;  /* 0x0ffffffe03087836 */ /* 0x002fcc0000000000 */
[----:B------:R1:W2:Y:S02]  /*0170*/  F2I.FTZ.U32.TRUNC.NTZ R9, R8 ;  /* 0x0000000800097305 */ /* 0x0002a4000021f000 */
[----:B-1----:R-:W-:Y:S01]  /*0180*/  IMAD.MOV.U32 R8, RZ, RZ, RZ ;  /* 0x000000ffff087224 */ /* 0x002fe200078e00ff */
[----:B--2---:R-:W-:-:S05]  /*0190*/  IADD3 R4, PT, PT, RZ, -R9, RZ ;  /* 0x80000009ff047210 */ /* 0x004fca0007ffe0ff */
[----:B------:R-:W-:Y:S01]  /*01a0*/  IMAD R21, R4, R23, RZ ;  /* 0x0000001704157224 */ /* 0x000fe200078e02ff */
[----:B------:R-:W-:-:S03]  /*01b0*/  IABS R4, R5 ;  /* 0x0000000500047213 */ /* 0x000fc60000000000 */
[----:B------:R-:W-:Y:S01]  /*01c0*/  IMAD.HI.U32 R21, R9, R21, R8 ;  /* 0x0000001509157227 */ /* 0x000fe200078e0008 */
[----:B------:R-:W-:Y:S01]  /*01d0*/  IADD3 R4, PT, PT, RZ, -R4, RZ ;  /* 0x80000004ff047210 */ /* 0x000fe20007ffe0ff */
[----:B------:R-:W1:Y:S01]  /*01e0*/  LDC R9, c[0x0][0x388] ;  /* 0x0000e200ff097b82 */ /* 0x000e620000000800 */
[----:B------:R-:W-:-:S03]  /*01f0*/  IABS R8, R2 ;  /* 0x0000000200087213 */ /* 0x000fc60000000000 */
[----:B------:R-:W-:Y:S01]  /*0200*/  IMAD.HI.U32 R11, R21, R16, RZ ;  /* 0x00000010150b7227 */ /* 0x000fe200078e00ff */
[----:B------:R-:W2:Y:S03]  /*0210*/  I2F.RP R3, R8 ;  /* 0x0000000800037306 */ /* 0x000ea60000209400 */
[----:B------:R-:W-:Y:S02]  /*0220*/  IMAD R10, R11, R4, R16 ;  /* 0x000000040b0a7224 */ /* 0x000fe400078e0210 */
[----:B------:R-:W-:-:S03]  /*0230*/  IMAD.HI.U32 R7, R21, R22, RZ ;  /* 0x0000001615077227 */ /* 0x000fc600078e00ff */
[----:B------:R-:W-:Y:S01]  /*0240*/  ISETP.GT.U32.AND P0, PT, R23, R10, PT ;  /* 0x0000000a1700720c */ /* 0x000fe20003f04070 */
[----:B------:R-:W-:-:S05]  /*0250*/  IMAD R4, R7, R4, R22 ;  /* 0x0000000407047224 */ /* 0x000fca00078e0216 */
[----:B------:R-:W-:Y:S01]  /*0260*/  ISETP.GT.U32.AND P2, PT, R23, R4, PT ;  /* 0x000000041700720c */ /* 0x000fe20003f44070 */
[----:B--2---:R-:W2:Y:S06]  /*0270*/  MUFU.RCP R3, R3 ;  /* 0x0000000300037308 */ /* 0x004eac0000001000 */
[----:B------:R-:W-:Y:S02]  /*0280*/  @!P0 IMAD.IADD R10, R10, 0x1, -R23 ;  /* 0x000000010a0a8824 */ /* 0x000fe400078e0a17 */
[----:B------:R-:W-:-:S03]  /*0290*/  @!P0 VIADD R11, R11, 0x1 ;  /* 0x000000010b0b8836 */ /* 0x000fc60000000000 */
[----:B------:R-:W-:Y:S01]  /*02a0*/  ISETP.GE.U32.AND P1, PT, R10, R23, PT ;  /* 0x000000170a00720c */ /* 0x000fe20003f26070 */
[----:B------:R-:W-:Y:S01]  /*02b0*/  @!P2 IMAD.IADD R4, R4, 0x1, -R23 ;  /* 0x000000010404a824 */ /* 0x000fe200078e0a17 */
[----:B------:R-:W-:Y:S02]  /*02c0*/  LOP3.LUT R10, R6, R5, RZ, 0x3c, !PT ;  /* 0x00000005060a7212 */ /* 0x000fe400078e3cff */
[----:B------:R-:W-:Y:S02]  /*02d0*/  @!P2 IADD3 R7, PT, PT, R7, 0x1, RZ ;  /* 0x000000010707a810 */ /* 0x000fe40007ffe0ff */
[----:B------:R-:W-:Y:S02]  /*02e0*/  ISETP.GE.AND P3, PT, R10, RZ, PT ;  /* 0x000000ff0a00720c */ /* 0x000fe40003f66270 */
[----:B--2---:R-:W-:Y:S02]  /*02f0*/  IADD3 R12, PT, PT, R3, 0xffffffe, RZ ;  /* 0x0ffffffe030c7810 */ /* 0x004fe40007ffe0ff */
[----:B------:R-:W-:-:S02]  /*0300*/  ISETP.GE.U32.AND P0, PT, R4, R23, PT ;  /* 0x000000170400720c */ /* 0x000fc40003f06070 */
[-C--:B------:R-:W-:Y:S01]  /*0310*/  LOP3.LUT R3, R14, R5.reuse, RZ, 0x3c, !PT ;  /* 0x000000050e037212 */ /* 0x080fe200078e3cff */
[----:B------:R2:W3:Y:S01]  /*0320*/  F2I.FTZ.U32.TRUNC.NTZ R13, R12 ;  /* 0x0000000c000d7305 */ /* 0x0004e2000021f000 */
[----:B------:R-:W-:Y:S01]  /*0330*/  @P1 VIADD R11, R11, 0x1 ;  /* 0x000000010b0b1836 */ /* 0x000fe20000000000 */
[----:B------:R-:W-:Y:S02]  /*0340*/  LOP3.LUT R10, RZ, R5, RZ, 0x33, !PT ;  /* 0x00000005ff0a7212 */ /* 0x000fe400078e33ff */
[----:B------:R-:W-:Y:S02]  /*0350*/  ISETP.GE.AND P1, PT, R3, RZ, PT ;  /* 0x000000ff0300720c */ /* 0x000fe40003f26270 */
[----:B------:R-:W-:Y:S01]  /*0360*/  @!P3 IMAD.MOV R11, RZ, RZ, -R11 ;  /* 0x000000ffff0bb224 */ /* 0x000fe200078e0a0b */
[----:B-1----:R-:W-:Y:S01]  /*0370*/  IABS R4, R9 ;  /* 0x0000000900047213 */ /* 0x002fe20000000000 */
[----:B--2---:R-:W-:Y:S02]  /*0380*/  IMAD.MOV.U32 R12, RZ, RZ, RZ ;  /* 0x000000ffff0c7224 */ /* 0x004fe400078e00ff */
[----:B------:R-:W-:Y:S01]  /*0390*/  @P0 VIADD R7, R7, 0x1 ;  /* 0x0000000107070836 */ /* 0x000fe20000000000 */
[----:B------:R-:W-:-:S02]  /*03a0*/  SEL R3, R10, R11, !P6 ;  /* 0x0000000b0a037207 */ /* 0x000fc40007000000 */
[----:B------:R-:W-:Y:S01]  /*03b0*/  MOV R11, R4 ;  /* 0x00000004000b7202 */ /* 0x000fe20000000f00 */
[----:B---3--:R-:W-:-:S03]  /*03c0*/  IMAD.MOV R15, RZ, RZ, -R13 ;  /* 0x000000ffff0f7224 */ /* 0x008fc600078e0a0d */
[----:B------:R-:W-:Y:S01]  /*03d0*/  @!P1 IADD3 R7, PT, PT, -R7, RZ, RZ ;  /* 0x000000ff07079210 */ /* 0x000fe20007ffe1ff */
[----:B------:R-:W-:Y:S01]  /*03e0*/  IMAD.MOV R25, RZ, RZ, -R3 ;  /* 0x000000ffff197224 */ /* 0x000fe200078e0a03 */
[----:B------:R-:W1:Y:S02]  /*03f0*/  I2F.RP R17, R11 ;  /* 0x0000000b00117306 */ /* 0x000e640000209400 */
[----:B------:R-:W-:Y:S01]  /*0400*/  SEL R4, R10, R7, !P6 ;  /* 0x000000070a047207 */ /* 0x000fe20007000000 */
[----:B------:R-:W-:Y:S02]  /*0410*/  IMAD R25, R5, R25, R6 ;  /* 0x0000001905197224 */ /* 0x000fe400078e0206 */
[----:B------:R-:W-:Y:S02]  /*0420*/  IMAD R7, R15, R8, RZ ;  /* 0x000000080f077224 */ /* 0x000fe400078e02ff */
[----:B------:R-:W-:Y:S01]  /*0430*/  IMAD.MOV R15, RZ, RZ, -R4 ;  /* 0x000000ffff0f7224 */ /* 0x000fe200078e0a04 */
[----:B------:R-:W-:Y:S01]  /*0440*/  IABS R27, R25 ;  /* 0x00000019001b7213 */ /* 0x000fe20000000000 */
[----:B------:R-:W-:-:S04]  /*0450*/  IMAD.HI.U32 R12, R13, R7, R12 ;  /* 0x000000070d0c7227 */ /* 0x000fc800078e000c */
[----:B------:R-:W-:Y:S02]  /*0460*/  IMAD R15, R5, R15, R14 ;  /* 0x0000000f050f7224 */ /* 0x000fe400078e020e */
[----:B------:R-:W-:Y:S01]  /*0470*/  IMAD.HI.U32 R13, R12, R27, RZ ;  /* 0x0000001b0c0d7227 */ /* 0x000fe200078e00ff */
[----:B-1----:R-:W1:Y:S02]  /*0480*/  MUFU.RCP R17, R17 ;  /* 0x0000001100117308 */ /* 0x002e640000001000 */
[----:B------:R-:W-:Y:S02]  /*0490*/  IABS R29, R15 ;  /* 0x0000000f001d7213 */ /* 0x000fe40000000000 */
[----:B------:R-:W-:-:S03]  /*04a0*/  IADD3 R7, PT, PT, -R13, RZ, RZ ;  /* 0x000000ff0d077210 */ /* 0x000fc60007ffe1ff */
[----:B------:R-:W-:-:S04]  /*04b0*/  IMAD.HI.U32 R19, R12, R29, RZ ;  /* 0x0000001d0c137227 */ /* 0x000fc800078e00ff */
[----:B------:R-:W-:Y:S02]  /*04c0*/  IMAD R27, R8, R7, R27 ;  /* 0x00000007081b7224 */ /* 0x000fe400078e021b */
[----:B------:R-:W-:-:S03]  /*04d0*/  IMAD.MOV R18, RZ, RZ, -R19 ;  /* 0x000000ffff127224 */ /* 0x000fc600078e0a13 */
[C---:B------:R-:W-:Y:S01]  /*04e0*/  ISETP.GT.U32.AND P0, PT, R8.reuse, R27, PT ;  /* 0x0000001b0800720c */ /* 0x040fe20003f04070 */
[----:B-1----:R-:W-:Y:S02]  /*04f0*/  VIADD R7, R17, 0xffffffe ;  /* 0x0ffffffe11077836 */ /* 0x002fe40000000000 */
[----:B------:R-:W-:Y:S01]  /*0500*/  IMAD R17, R8, R18, R29 ;  /* 0x0000001208117224 */ /* 0x000fe200078e021d */
[----:B------:R-:W-:-:S03]  /*0510*/  LOP3.LUT R18, R25, R2, RZ, 0x3c, !PT ;  /* 0x0000000219127212 */ /* 0x000fc600078e3cff */
[----:B------:R-:W1:Y:S01]  /*0520*/  F2I.FTZ.U32.TRUNC.NTZ R7, R7 ;  /* 0x0000000700077305 */ /* 0x000e62000021f000 */
[----:B------:R-:W-:Y:S02]  /*0530*/  ISETP.GT.U32.AND P3, PT, R8, R17, PT ;  /* 0x000000110800720c */ /* 0x000fe40003f64070 */
[----:B------:R-:W-:Y:S02]  /*0540*/  ISETP.GE.AND P2, PT, R18, RZ, PT ;  /* 0x000000ff1200720c */ /* 0x000fe40003f46270 */
[----:B------:R-:W-:Y:S02]  /*0550*/  LOP3.LUT R18, R15, R2, RZ, 0x3c, !PT ;  /* 0x000000020f127212 */ /* 0x000fe400078e3cff */
[-C--:B------:R-:W-:Y:S02]  /*0560*/  @!P0 IADD3 R27, PT, PT, R27, -R8.reuse, RZ ;  /* 0x800000081b1b8210 */ /* 0x080fe40007ffe0ff */
[----:B------:R-:W-:Y:S02]  /*0570*/  @!P0 IADD3 R13, PT, PT, R13, 0x1, RZ ;  /* 0x000000010d0d8810 */ /* 0x000fe40007ffe0ff */
[----:B------:R-:W-:-:S02]  /*0580*/  ISETP.GE.U32.AND P1, PT, R27, R8, PT ;  /* 0x000000081b00720c */ /* 0x000fc40003f26070 */
[----:B------:R-:W-:Y:S01]  /*0590*/  ISETP.GE.AND P0, PT, R6, RZ, PT ;  /* 0x000000ff0600720c */ /* 0x000fe20003f06270 */
[----:B------:R-:W-:Y:S02]  /*05a0*/  @!P3 IMAD.IADD R17, R17, 0x1, -R8 ;  /* 0x000000011111b824 */ /* 0x000fe400078e0a08 */
[--C-:B-1----:R-:W-:Y:S02]  /*05b0*/  IMAD.MOV R20, RZ, RZ, -R7.reuse ;  /* 0x000000ffff147224 */ /* 0x102fe400078e0a07 */
[----:B------:R-:W-:Y:S01]  /*05c0*/  IMAD.MOV.U32 R6, RZ, RZ, RZ ;  /* 0x000000ffff067224 */ /* 0x000fe200078e00ff */
[----:B------:R-:W-:Y:S01]  /*05d0*/  ISETP.GE.U32.AND P5, PT, R17, R8, PT ;  /* 0x000000081100720c */ /* 0x000fe20003fa6070 */
[----:B------:R-:W-:Y:S01]  /*05e0*/  IMAD R27, R20, R11, RZ ;  /* 0x0000000b141b7224 */ /* 0x000fe200078e02ff */
[----:B------:R-:W-:Y:S01]  /*05f0*/  IABS R20, R24 ;  /* 0x0000001800147213 */ /* 0x000fe20000000000 */
[----:B------:R-:W-:Y:S01]  /*0600*/  @!P3 VIADD R19, R19, 0x1 ;  /* 0x000000011313b836 */ /* 0x000fe20000000000 */
[----:B------:R-:W-:Y:S01]  /*0610*/  ISETP.GE.AND P3, PT, R14, RZ, PT ;  /* 0x000000ff0e00720c */ /* 0x000fe20003f66270 */
[----:B------:R-:W-:Y:S01]  /*0620*/  @P1 VIADD R13, R13, 0x1 ;  /* 0x000000010d0d1836 */ /* 0x000fe20000000000 */
[----:B------:R-:W-:Y:S01]  /*0630*/  ISETP.NE.AND P1, PT, R2, RZ, PT ;  /* 0x000000ff0200720c */ /* 0x000fe20003f25270 */
[----:B------:R-:W-:Y:S01]  /*0640*/  IMAD.HI.U32 R17, R7, R27, R6 ;  /* 0x0000001b07117227 */ /* 0x000fe200078e0006 */
[----:B------:R-:W-:-:S02]  /*0650*/  IABS R6, R5 ;  /* 0x0000000500067213 */ /* 0x000fc40000000000 */
[----:B------:R-:W-:Y:S01]  /*0660*/  LOP3.LUT R7, RZ, R2, RZ, 0x33, !PT ;  /* 0x00000002ff077212 */ /* 0x000fe200078e33ff */
[----:B------:R-:W-:Y:S01]  /*0670*/  @!P2 IMAD.MOV R13, RZ, RZ, -R13 ;  /* 0x000000ffff0da224 */ /* 0x000fe200078e0a0d */
[----:B------:R-:W-:Y:S01]  /*0680*/  ISETP.GE.AND P2, PT, R18, RZ, PT ;  /* 0x000000ff1200720c */ /* 0x000fe20003f46270 */
[----:B------:R-:W-:Y:S01]  /*0690*/  IMAD.MOV R26, RZ, RZ, -R6 ;  /* 0x000000ffff1a7224 */ /* 0x000fe200078e0a06 */
[----:B------:R-:W-:Y:S01]  /*06a0*/  @P5 IADD3 R19, PT, PT, R19, 0x1, RZ ;  /* 0x0000000113135810 */ /* 0x000fe20007ffe0ff */
[----:B------:R-:W-:Y:S01]  /*06b0*/  VIADD R14, R14, 0x3 ;  /* 0x000000030e0e7836 */ /* 0x000fe20000000000 */
[----:B------:R-:W-:Y:S01]  /*06c0*/  SEL R6, R7, R13, !P1 ;  /* 0x0000000d07067207 */ /* 0x000fe20004800000 */
[----:B------:R-:W-:Y:S02]  /*06d0*/  IMAD.MOV.U32 R13, RZ, RZ, R26 ;  /* 0x000000ffff0d7224 */ /* 0x000fe400078e001a */
[----:B------:R-:W-:Y:S01]  /*06e0*/  IMAD.HI.U32 R26, R21, R20, RZ ;  /* 0x00000014151a7227 */ /* 0x000fe200078e00ff */
[----:B------:R-:W-:-:S05]  /*06f0*/  IADD3 R18, PT, PT, -R6, RZ, RZ ;  /* 0x000000ff06127210 */ /* 0x000fca0007ffe1ff */
[----:B------:R-:W-:Y:S02]  /*0700*/  IMAD R25, R2, R18, R25 ;  /* 0x0000001202197224 */ /* 0x000fe400078e0219 */
[----:B------:R-:W-:Y:S02]  /*0710*/  IMAD R18, R26, R13, R20 ;  /* 0x0000000d1a127224 */ /* 0x000fe400078e0214 */
[----:B------:R-:W-:-:S03]  /*0720*/  IMAD R6, R25, UR6, R6 ;  /* 0x0000000619067c24 */ /* 0x000fc6000f8e0206 */
[----:B------:R-:W-:-:S13]  /*0730*/  ISETP.GT.U32.AND P4, PT, R23, R18, PT ;  /* 0x000000121700720c */ /* 0x000fda0003f84070 */
[----:B------:R-:W-:Y:S01]  /*0740*/  @!P4 IADD3 R18, PT, PT, R18, -R23, RZ ;  /* 0x800000171212c210 */ /* 0x000fe20007ffe0ff */
[----:B------:R-:W-:-:S03]  /*0750*/  @!P4 VIADD R26, R26, 0x1 ;  /* 0x000000011a1ac836 */ /* 0x000fc60000000000 */
[----:B------:R-:W-:Y:S02]  /*0760*/  ISETP.GE.U32.AND P5, PT, R18, R23, PT ;  /* 0x000000171200720c */ /* 0x000fe40003fa6070 */
[----:B------:R-:W-:-:S05]  /*0770*/  IABS R18, R14 ;  /* 0x0000000e00127213 */ /* 0x000fca0000000000 */
[----:B------:R-:W-:-:S04]  /*0780*/  IMAD.HI.U32 R21, R21, R18, RZ ;  /* 0x0000001215157227 */ /* 0x000fc800078e00ff */
[----:B------:R-:W-:Y:S01]  /*0790*/  IMAD R28, R21, R13, R18 ;  /* 0x0000000d151c7224 */ /* 0x000fe200078e0212 */
[----:B------:R-:W-:Y:S02]  /*07a0*/  LOP3.LUT R13, R24, R5, RZ, 0x3c, !PT ;  /* 0x00000005180d7212 */ /* 0x000fe400078e3cff */
[----:B------:R-:W-:Y:S02]  /*07b0*/  @P5 IADD3 R26, PT, PT, R26, 0x1, RZ ;  /* 0x000000011a1a5810 */ /* 0x000fe40007ffe0ff */
[----:B------:R-:W-:Y:S02]  /*07c0*/  ISETP.GT.U32.AND P4, PT, R23, R28, PT ;  /* 0x0000001c1700720c */ /* 0x000fe40003f84070 */
[----:B------:R-:W-:Y:S01]  /*07d0*/  ISETP.GE.AND P5, PT, R13, RZ, PT ;  /* 0x000000ff0d00720c */ /* 0x000fe20003fa6270 */
[----:B------:R-:W-:-:S10]  /*07e0*/  IMAD.HI.U32 R13, R17, R22, RZ ;  /* 0x00000016110d7227 */ /* 0x000fd400078e00ff */
[----:B------:R-:W-:Y:S02]  /*07f0*/  @!P4 IMAD.IADD R28, R28, 0x1, -R23 ;  /* 0x000000011c1cc824 */ /* 0x000fe400078e0a17 */
[----:B------:R-:W-:Y:S01]  /*0800*/  @!P5 IADD3 R26, PT, PT, -R26, RZ, RZ ;  /* 0x000000ff1a1ad210 */ /* 0x000fe20007ffe1ff */
[----:B------:R-:W-:Y:S02]  /*0810*/  @!P4 VIADD R21, R21, 0x1 ;  /* 0x000000011515c836 */ /* 0x000fe40000000000 */
[----:B------:R-:W-:Y:S01]  /*0820*/  ISETP.GE.U32.AND P5, PT, R28, R23, PT ;  /* 0x000000171c00720c */ /* 0x000fe20003fa6070 */
[----:B------:R-:W-:Y:S01]  /*0830*/  IMAD.MOV R23, RZ, RZ, -R13 ;  /* 0x000000ffff177224 */ /* 0x000fe200078e0a0d */
[----:B------:R-:W-:Y:S01]  /*0840*/  SEL R13, R10, R26, !P6 ;  /* 0x0000001a0a0d7207 */ /* 0x000fe20007000000 */
[----:B------:R-:W-:Y:S02]  /*0850*/  IMAD.MOV.U32 R26, RZ, RZ, R19 ;  /* 0x000000ffff1a7224 */ /* 0x000fe400078e0013 */
[----:B------:R-:W-:Y:S01]  /*0860*/  IMAD R22, R11, R23, R22 ;  /* 0x000000170b167224 */ /* 0x000fe200078e0216 */
[----:B------:R-:W-:Y:S01]  /*0870*/  IADD3 R25, PT, PT, -R13, RZ, RZ ;  /* 0x000000ff0d197210 */ /* 0x000fe20007ffe1ff */
[----:B------:R-:W-:-:S04]  /*0880*/  IMAD.HI.U32 R23, R17, R16, RZ ;  /* 0x0000001011177227 */ /* 0x000fc800078e00ff */
[----:B------:R-:W-:Y:S01]  /*0890*/  @!P2 IMAD.MOV R26, RZ, RZ, -R26 ;  /* 0x000000ffff1aa224 */ /* 0x000fe200078e0a1a */
[----:B------:R-:W-:Y:S01]  /*08a0*/  IADD3 R23, PT, PT, -R23, RZ, RZ ;  /* 0x000000ff17177210 */ /* 0x000fe20007ffe1ff */
[----:B------:R-:W-:Y:S01]  /*08b0*/  IMAD R19, R5, R25, R24 ;  /* 0x0000001905137224 */ /* 0x000fe200078e0218 */
[----:B------:R-:W-:Y:S02]  /*08c0*/  ISETP.GE.AND P2, PT, R24, RZ, PT ;  /* 0x000000ff1800720c */ /* 0x000fe40003f46270 */
[----:B------:R-:W-:Y:S01]  /*08d0*/  @P5 IADD3 R21, PT, PT, R21, 0x1, RZ ;  /* 0x0000000115155810 */ /* 0x000fe20007ffe0ff */
[C---:B------:R-:W-:Y:S01]  /*08e0*/  IMAD R16, R11.reuse, R23, R16 ;  /* 0x000000170b107224 */ /* 0x040fe200078e0210 */
[----:B------:R-:W-:Y:S01]  /*08f0*/  ISETP.GT.U32.AND P5, PT, R11, R22, PT ;  /* 0x000000160b00720c */ /* 0x000fe20003fa4070 */
[----:B------:R-:W-:Y:S01]  /*0900*/  IMAD.HI.U32 R23, R17, R20, RZ ;  /* 0x0000001411177227 */ /* 0x000fe200078e00ff */
[----:B------:R-:W-:-:S03]  /*0910*/  IABS R27, R19 ;  /* 0x00000013001b7213 */ /* 0x000fc60000000000 */
[----:B------:R-:W-:Y:S01]  /*0920*/  IMAD.HI.U32 R17, R17, R18, RZ ;  /* 0x0000001211117227 */ /* 0x000fe200078e00ff */
[----:B------:R-:W-:Y:S02]  /*0930*/  IADD3 R24, PT, PT, -R23, RZ, RZ ;  /* 0x000000ff17187210 */ /* 0x000fe40007ffe1ff */
[----:B------:R-:W-:Y:S01]  /*0940*/  SEL R23, R7, R26, !P1 ;  /* 0x0000001a07177207 */ /* 0x000fe20004800000 */
[----:B------:R-:W-:Y:S01]  /*0950*/  IMAD.HI.U32 R25, R12, R27, RZ ;  /* 0x0000001b0c197227 */ /* 0x000fe200078e00ff */
[----:B------:R-:W-:-:S03]  /*0960*/  LOP3.LUT R26, R14, R5, RZ, 0x3c, !PT ;  /* 0x000000050e1a7212 */ /* 0x000fc600078e3cff */
[C---:B------:R-:W-:Y:S01]  /*0970*/  IMAD R20, R11.reuse, R24, R20 ;  /* 0x000000180b147224 */ /* 0x040fe200078e0214 */
[----:B------:R-:W-:Y:S01]  /*0980*/  ISETP.GE.AND P4, PT, R26, RZ, PT ;  /* 0x000000ff1a00720c */ /* 0x000fe20003f86270 */
[----:B------:R-:W-:Y:S01]  /*0990*/  @!P5 IMAD.IADD R22, R22, 0x1, -R11 ;  /* 0x000000011616d824 */ /* 0x000fe200078e0a0b */
[----:B------:R-:W-:Y:S01]  /*09a0*/  ISETP.GT.U32.AND P5, PT, R11, R16, PT ;  /* 0x000000100b00720c */ /* 0x000fe20003fa4070 */
[----:B------:R-:W-:Y:S02]  /*09b0*/  IMAD.MOV R24, RZ, RZ, -R23 ;  /* 0x000000ffff187224 */ /* 0x000fe400078e0a17 */
[----:B------:R-:W-:Y:S02]  /*09c0*/  IMAD.MOV R17, RZ, RZ, -R17 ;  /* 0x000000ffff117224 */ /* 0x000fe400078e0a11 */
[----:B------:R-:W-:Y:S01]  /*09d0*/  IMAD R24, R2, R24, R15 ;  /* 0x0000001802187224 */ /* 0x000fe200078e020f */
[----:B------:R-:W-:Y:S01]  /*09e0*/  IADD3 R15, PT, PT, -R25, RZ, RZ ;  /* 0x000000ff190f7210 */ /* 0x000fe20007ffe1ff */
[----:B------:R-:W-:Y:S01]  /*09f0*/  IMAD R18, R11, R17, R18 ;  /* 0x000000110b127224 */ /* 0x000fe200078e0212 */
[----:B------:R-:W-:Y:S01]  /*0a00*/  LOP3.LUT R17, R19, R2, RZ, 0x3c, !PT ;  /* 0x0000000213117212 */ /* 0x000fe200078e3cff */
[----:B------:R-:W-:-:S02]  /*0a10*/  IMAD R23, R24, UR6, R23 ;  /* 0x0000000618177c24 */ /* 0x000fc4000f8e0217 */
[----:B------:R-:W-:Y:S01]  /*0a20*/  @!P4 IADD3 R21, PT, PT, -R21, RZ, RZ ;  /* 0x000000ff1515c210 */ /* 0x000fe20007ffe1ff */
[----:B------:R-:W-:Y:S01]  /*0a30*/  IMAD R15, R8, R15, R27 ;  /* 0x0000000f080f7224 */ /* 0x000fe200078e021b */
[C---:B------:R-:W-:Y:S02]  /*0a40*/  ISETP.GT.U32.AND P4, PT, R11.reuse, R20, PT ;  /* 0x000000140b00720c */ /* 0x040fe40003f84070 */
[----:B------:R-:W-:Y:S02]  /*0a50*/  SEL R10, R10, R21, !P6 ;  /* 0x000000150a0a7207 */ /* 0x000fe40007000000 */
[----:B------:R-:W-:Y:S02]  /*0a60*/  ISETP.GT.U32.AND P6, PT, R11, R22, PT ;  /* 0x000000160b00720c */ /* 0x000fe40003fc4070 */
[----:B------:R-:W-:Y:S01]  /*0a70*/  @!P5 IADD3 R16, PT, PT, R16, -R11, RZ ;  /* 0x8000000b1010d210 */ /* 0x000fe20007ffe0ff */
[----:B------:R-:W-:-:S04]  /*0a80*/  IMAD.MOV R21, RZ, RZ, -R10 ;  /* 0x000000ffff157224 */ /* 0x000fc800078e0a0a */
[----:B------:R-:W-:Y:S02]  /*0a90*/  IMAD R5, R5, R21, R14 ;  /* 0x0000001505057224 */ /* 0x000fe400078e020e */
[----:B------:R-:W-:Y:S01]  /*0aa0*/  @!P4 IMAD.IADD R20, R20, 0x1, -R11 ;  /* 0x000000011414c824 */ /* 0x000fe200078e0a0b */
[----:B------:R-:W-:Y:S02]  /*0ab0*/  ISETP.GT.U32.AND P4, PT, R8, R15, PT ;  /* 0x0000000f0800720c */ /* 0x000fe40003f84070 */
[----:B------:R-:W-:Y:S02]  /*0ac0*/  IABS R21, R5 ;  /* 0x0000000500157213 */ /* 0x000fe40000000000 */
[----:B------:R-:W-:Y:S02]  /*0ad0*/  @!P6 IADD3 R22, PT, PT, R22, -R11, RZ ;  /* 0x8000000b1616e210 */ /* 0x000fe40007ffe0ff */
[C---:B------:R-:W-:Y:S01]  /*0ae0*/  ISETP.GT.U32.AND P6, PT, R11.reuse, R16, PT ;  /* 0x000000100b00720c */ /* 0x040fe20003fc4070 */
[----:B------:R-:W-:Y:S01]  /*0af0*/  IMAD.HI.U32 R12, R12, R21, RZ ;  /* 0x000000150c0c7227 */ /* 0x000fe200078e00ff */
[----:B------:R-:W-:-:S03]  /*0b00*/  ISETP.GT.U32.AND P5, PT, R11, R20, PT ;  /* 0x000000140b00720c */ /* 0x000fc60003fa4070 */
[----:B------:R-:W-:Y:S01]  /*0b10*/  @!P3 IMAD.MOV R22, RZ, RZ, -R22 ;  /* 0x000000ffff16b224 */ /* 0x000fe200078e0a16 */
[----:B------:R-:W-:Y:S02]  /*0b20*/  ISETP.NE.AND P3, PT, R9, RZ, PT ;  /* 0x000000ff0900720c */ /* 0x000fe40003f65270 */
[----:B------:R-:W-:Y:S02]  /*0b30*/  @!P4 IADD3 R15, PT, PT, R15, -R8, RZ ;  /* 0x800000080f0fc210 */ /* 0x000fe40007ffe0ff */
[----:B------:R-:W-:-:S03]  /*0b40*/  @!P4 IADD3 R25, PT, PT, R25, 0x1, RZ ;  /* 0x000000011919c810 */ /* 0x000fc60007ffe0ff */
[----:B------:R-:W-:Y:S01]  /*0b50*/  @!P6 IMAD.IADD R16, R16, 0x1, -R11 ;  /* 0x000000011010e824 */ /* 0x000fe200078e0a0b */
[----:B------:R-:W-:Y:S01]  /*0b60*/  ISETP.GE.U32.AND P6, PT, R15, R8, PT ;  /* 0x000000080f00720c */ /* 0x000fe20003fc6070 */
[----:B------:R-:W-:Y:S01]  /*0b70*/  IMAD.MOV R15, RZ, RZ, -R12 ;  /* 0x000000ffff0f7224 */ /* 0x000fe200078e0a0c */
[----:B------:R-:W-:Y:S02]  /*0b80*/  @!P5 IADD3 R20, PT, PT, R20, -R11, RZ ;  /* 0x8000000b1414d210 */ /* 0x000fe40007ffe0ff */
[----:B------:R-:W-:Y:S01]  /*0b90*/  ISETP.GT.U32.AND P5, PT, R11, R18, PT ;  /* 0x000000120b00720c */ /* 0x000fe20003fa4070 */
[----:B------:R-:W-:Y:S01]  /*0ba0*/  IMAD R15, R8, R15, R21 ;  /* 0x0000000f080f7224 */ /* 0x000fe200078e0215 */
[----:B------:R-:W-:Y:S02]  /*0bb0*/  @!P0 IADD3 R16, PT, PT, -R16, RZ, RZ ;  /* 0x000000ff10108210 */ /* 0x000fe40007ffe1ff */
[----:B------:R-:W-:Y:S02]  /*0bc0*/  @!P2 IADD3 R20, PT, PT, -R20, RZ, RZ ;  /* 0x000000ff1414a210 */ /* 0x000fe40007ffe1ff */
[----:B------:R-:W-:-:S03]  /*0bd0*/  ISETP.GT.U32.AND P4, PT, R8, R15, PT ;  /* 0x0000000f0800720c */ /* 0x000fc60003f84070 */
[----:B------:R-:W-:Y:S01]  /*0be0*/  @P6 VIADD R25, R25, 0x1 ;  /* 0x0000000119196836 */ /* 0x000fe20000000000 */
[----:B------:R-:W-:Y:S02]  /*0bf0*/  ISETP.GE.AND P6, PT, R17, RZ, PT ;  /* 0x000000ff1100720c */ /* 0x000fe40003fc6270 */
[----:B------:R-:W-:Y:S02]  /*0c00*/  LOP3.LUT R17, RZ, R9, RZ, 0x33, !PT ;  /* 0x00000009ff117212 */ /* 0x000fe400078e33ff */
[----:B------:R-:W-:Y:S02]  /*0c10*/  @!P5 IADD3 R18, PT, PT, R18, -R11, RZ ;  /* 0x8000000b1212d210 */ /* 0x000fe40007ffe0ff */
[----:B------:R-:W-:Y:S02]  /*0c20*/  SEL R16, R17, R16, !P3 ;  /* 0x0000001011107207 */ /* 0x000fe40005800000 */
[----:B------:R-:W-:Y:S01]  /*0c30*/  ISETP.GT.U32.AND P5, PT, R11, R18, PT ;  /* 0x000000120b00720c */ /* 0x000fe20003fa4070 */
[----:B------:R-:W-:Y:S01]  /*0c40*/  @!P4 IMAD.IADD R15, R15, 0x1, -R8 ;  /* 0x000000010f0fc824 */ /* 0x000fe200078e0a08 */
[----:B------:R-:W-:-:S02]  /*0c50*/  @!P4 IADD3 R12, PT, PT, R12, 0x1, RZ ;  /* 0x000000010c0cc810 */ /* 0x000fc40007ffe0ff */
[----:B------:R-:W-:Y:S02]  /*0c60*/  ISETP.GE.AND P4, PT, R14, RZ, PT ;  /* 0x000000ff0e00720c */ /* 0x000fe40003f86270 */
[----:B------:R-:W-:Y:S02]  /*0c70*/  @!P6 IADD3 R25, PT, PT, -R25, RZ, RZ ;  /* 0x000000ff1919e210 */ /* 0x000fe40007ffe1ff */
[----:B------:R-:W-:Y:S02]  /*0c80*/  ISETP.GE.U32.AND P6, PT, R15, R8, PT ;  /* 0x000000080f00720c */ /* 0x000fe40003fc6070 */
[----:B------:R-:W-:Y:S01]  /*0c90*/  SEL R15, R7, R25, !P1 ;  /* 0x00000019070f7207 */ /* 0x000fe20004800000 */
[----:B------:R-:W-:Y:S01]  /*0ca0*/  IMAD R25, R3, UR7, R16 ;  /* 0x0000000703197c24 */ /* 0x000fe2000f8e0210 */
[----:B------:R-:W-:Y:S01]  /*0cb0*/  LOP3.LUT R8, R5, R2, RZ, 0x3c, !PT ;  /* 0x0000000205087212 */ /* 0x000fe200078e3cff */
[----:B------:R-:W-:Y:S01]  /*0cc0*/  @!P5 IMAD.IADD R18, R18, 0x1, -R11 ;  /* 0x000000011212d824 */ /* 0x000fe200078e0a0b */
[----:B------:R-:W-:-:S02]  /*0cd0*/  IADD3 R26, PT, PT, -R15, RZ, RZ ;  /* 0x000000ff0f1a7210 */ /* 0x000fc40007ffe1ff */
[----:B------:R-:W-:Y:S01]  /*0ce0*/  ISETP.GE.AND P5, PT, R8, RZ, PT ;  /* 0x000000ff0800720c */ /* 0x000fe20003fa6270 */
[----:B------:R-:W-:Y:S01]  /*0cf0*/  @!P4 IMAD.MOV R18, RZ, RZ, -R18 ;  /* 0x000000ffff12c224 */ /* 0x000fe200078e0a12 */
[----:B------:R-:W1:Y:S01]  /*0d00*/  LDC.64 R8, c[0x0][0x3a0] ;  /* 0x0000e800ff087b82 */ /* 0x000e620000000a00 */
[----:B------:R-:W-:Y:S01]  /*0d10*/  IMAD R26, R2, R26, R19 ;  /* 0x0000001a021a7224 */ /* 0x000fe200078e0213 */
[C---:B------:R-:W-:Y:S01]  /*0d20*/  SEL R20, R17.reuse, R20, !P3 ;  /* 0x0000001411147207 */ /* 0x040fe20005800000 */
[----:B------:R-:W-:Y:S01]  /*0d30*/  @P6 VIADD R12, R12, 0x1 ;  /* 0x000000010c0c6836 */ /* 0x000fe20000000000 */
[C---:B------:R-:W-:Y:S01]  /*0d40*/  SEL R19, R17.reuse, R22, !P3 ;  /* 0x0000001611137207 */ /* 0x040fe20005800000 */
[----:B------:R-:W-:Y:S01]  /*0d50*/  IMAD R11, R26, UR6, R15 ;  /* 0x000000061a0b7c24 */ /* 0x000fe2000f8e020f */
[----:B------:R-:W-:Y:S01]  /*0d60*/  SEL R21, R17, R18, !P3 ;  /* 0x0000001211157207 */ /* 0x000fe20005800000 */
[----:B------:R-:W-:Y:S01]  /*0d70*/  IMAD R27, R13, UR7, R20 ;  /* 0x000000070d1b7c24 */ /* 0x000fe2000f8e0214 */
[----:B------:R-:W2:Y:S01]  /*0d80*/  LDC.64 R14, c[0x0][0x3a8] ;  /* 0x0000ea00ff0e7b82 */ /* 0x000ea20000000a00 */
[----:B------:R-:W-:-:S02]  /*0d90*/  IMAD R19, R4, UR7, R19 ;  /* 0x0000000704137c24 */ /* 0x000fc4000f8e0213 */
[----:B------:R-:W-:Y:S02]  /*0da0*/  @!P5 IMAD.MOV R12, RZ, RZ, -R12 ;  /* 0x000000ffff0cd224 */ /* 0x000fe400078e0a0c */
[----:B------:R-:W-:-:S03]  /*0db0*/  IMAD R21, R10, UR7, R21 ;  /* 0x000000070a157c24 */ /* 0x000fc6000f8e0215 */
[----:B------:R-:W-:-:S04]  /*0dc0*/  SEL R7, R7, R12, !P1 ;  /* 0x0000000c07077207 */ /* 0x000fc80004800000 */
[----:B------:R-:W-:Y:S01]  /*0dd0*/  IADD3 R3, PT, PT, -R7, RZ, RZ ;  /* 0x000000ff07037210 */ /* 0x000fe20007ffe1ff */
[----:B-1----:R-:W-:-:S04]  /*0de0*/  IMAD.WIDE R12, R25, 0x4, R8 ;  /* 0x00000004190c7825 */ /* 0x002fc800078e0208 */
[----:B------:R-:W-:Y:S02]  /*0df0*/  IMAD R20, R2, R3, R5 ;  /* 0x0000000302147224 */ /* 0x000fe400078e0205 */
[----:B------:R-:W-:Y:S01]  /*0e00*/  IMAD.WIDE R16, R19, 0x4, R8 ;  /* 0x0000000413107825 */ /* 0x000fe200078e0208 */
[----:B0-----:R-:W3:Y:S03]  /*0e10*/  LDG.E.CONSTANT R3, desc[UR4][R12.64] ;  /* 0x000000040c037981 */ /* 0x001ee6000c1e9900 */
[----:B------:R-:W-:Y:S01]  /*0e20*/  IMAD R25, R20, UR6, R7 ;  /* 0x0000000614197c24 */ /* 0x000fe2000f8e0207 */
[----:B------:R-:W4:Y:S01]  /*0e30*/  LDG.E.CONSTANT R2, desc[UR4][R16.64] ;  /* 0x0000000410027981 */ /* 0x000f22000c1e9900 */
[----:B------:R-:W-:-:S04]  /*0e40*/  IMAD.WIDE R4, R27, 0x4, R8 ;  /* 0x000000041b047825 */ /* 0x000fc800078e0208 */
[----:B--2---:R-:W-:Y:S01]  /*0e50*/  IMAD.WIDE R18, R23, 0x4, R14 ;  /* 0x0000000417127825 */ /* 0x004fe200078e020e */
[----:B------:R4:W2:Y:S03]  /*0e60*/  LDG.E.CONSTANT R7, desc[UR4][R4.64] ;  /* 0x0000000404077981 */ /* 0x0008a6000c1e9900 */
[----:B------:R-:W-:Y:S02]  /*0e70*/  IMAD.WIDE R8, R21, 0x4, R8 ;  /* 0x0000000415087825 */ /* 0x000fe400078e0208 */
[----:B------:R-:W4:Y:S02]  /*0e80*/  LDG.E.CONSTANT R19, desc[UR4][R18.64] ;  /* 0x0000000412137981 */ /* 0x000f24000c1e9900 */
[--C-:B------:R-:W-:Y:S02]  /*0e90*/  IMAD.WIDE R20, R6, 0x4, R14.reuse ;  /* 0x0000000406147825 */ /* 0x100fe400078e020e */
[----:B------:R-:W5:Y:S02]  /*0ea0*/  LDG.E.CONSTANT R8, desc[UR4][R8.64] ;  /* 0x0000000408087981 */ /* 0x000f64000c1e9900 */
[----:B------:R-:W-:-:S02]  /*0eb0*/  IMAD.WIDE R22, R11, 0x4, R14 ;  /* 0x000000040b167825 */ /* 0x000fc400078e020e */
[----:B------:R-:W3:Y:S01]  /*0ec0*/  LDG.E.CONSTANT R20, desc[UR4][R20.64] ;  /* 0x0000000414147981 */ /* 0x000ee2000c1e9900 */
[----:B------:R-:W0:Y:S01]  /*0ed0*/  LDC.64 R10, c[0x0][0x398] ;  /* 0x0000e600ff0a7b82 */ /* 0x000e220000000a00 */
[----:B------:R-:W-:Y:S02]  /*0ee0*/  IMAD.WIDE R14, R25, 0x4, R14 ;  /* 0x00000004190e7825 */ /* 0x000fe400078e020e */
[----:B------:R-:W2:Y:S04]  /*0ef0*/  LDG.E.CONSTANT R6, desc[UR4][R22.64] ;  /* 0x0000000416067981 */ /* 0x000ea8000c1e9900 */
[----:B------:R-:W5:Y:S01]  /*0f00*/  LDG.E.CONSTANT R15, desc[UR4][R14.64] ;  /* 0x000000040e0f7981 */ /* 0x000f62000c1e9900 */
[----:B0-----:R-:W-:-:S04]  /*0f10*/  IMAD.WIDE R10, R0, 0x10, R10 ;  /* 0x00000010000a7825 */ /* 0x001fc800078e020a */
[----:B----4-:R-:W-:Y:S01]  /*0f20*/  FMUL R4, R2, R19 ;  /* 0x0000001302047220 */ /* 0x010fe20000400000 */
[----:B---3--:R-:W-:Y:S01]  /*0f30*/  FMUL R5, R3, R20 ;  /* 0x0000001403057220 */ /* 0x008fe20000400000 */
[----:B--2---:R-:W-:Y:S01]  /*0f40*/  FMUL R6, R7, R6 ;  /* 0x0000000607067220 */ /* 0x004fe20000400000 */
[----:B-----5:R-:W-:-:S05]  /*0f50*/  FMUL R7, R8, R15 ;  /* 0x0000000f08077220 */ /* 0x020fca0000400000 */
[----:B------:R-:W-:Y:S01]  /*0f60*/  STG.E.128 desc[UR4][R10.64], R4 ;  /* 0x000000040a007986 */ /* 0x000fe2000c101d04 */
[----:B------:R-:W-:Y:S05]  /*0f70*/  EXIT ;  /* 0x000000000000794d */ /* 0x000fea0003800000 */
.L_x_13:
        /* <DEDUP_REMOVED lines=16> */
.L_x_22:


//--------------------- .text._Z8init_veciP6float4 --------------------------
	.section	.text._Z8init_veciP6float4,"ax",@progbits
	.align	128
        .global         _Z8init_veciP6float4
        .type           _Z8init_veciP6float4,@function
        .size           _Z8init_veciP6float4,(.L_x_23 - _Z8init_veciP6float4)
        .other          _Z8init_veciP6float4,@"STO_CUDA_ENTRY STV_DEFAULT"
_Z8init_veciP6float4:
.text._Z8init_veciP6float4:
[----:B------:R-:W-:Y:S01]  /*0000*/  LDC R1, c[0x0][0x37c] ;  /* 0x0000df00ff017b82 */ /* 0x000fe20000000800 */
[----:B------:R-:W0:Y:S07]  /*0010*/  S2R R5, SR_TID.X ;  /* 0x0000000000057919 */ /* 0x000e2e0000002100 */
[----:B------:R-:W0:Y:S08]  /*0020*/  S2UR UR4, SR_CTAID.X ;  /* 0x00000000000479c3 */ /* 0x000e300000002500 */
[----:B------:R-:W0:Y:S08]  /*0030*/  LDC R0, c[0x0][0x360] ;  /* 0x0000d800ff007b82 */ /* 0x000e300000000800 */
[----:B------:R-:W1:Y:S01]  /*0040*/  LDC.64 R2, c[0x0][0x388] ;  /* 0x0000e200ff027b82 */ /* 0x000e620000000a00 */
[----:B0-----:R-:W-:Y:S01]  /*0050*/  IMAD R5, R0, UR4, R5 ;  /* 0x0000000400057c24 */ /* 0x001fe2000f8e0205 */
[----:B------:R-:W0:Y:S03]  /*0060*/  LDCU.64 UR4, c[0x0][0x358] ;  /* 0x00006b00ff0477ac */ /* 0x000e260008000a00 */
[----:B------:R-:W-:-:S02]  /*0070*/  IMAD.SHL.U32 R0, R5, 0x4, RZ ;  /* 0x0000000405007824 */ /* 0x000fc400078e00ff */
[----:B-1----:R-:W-:-:S03]  /*0080*/  IMAD.WIDE R2, R5, 0x10, R2 ;  /* 0x0000001005027825 */ /* 0x002fc600078e0202 */
[C---:B------:R-:W-:Y:S02]  /*0090*/  IADD3 R6, PT, PT, R0.reuse, 0x2, RZ ;  /* 0x0000000200067810 */ /* 0x040fe40007ffe0ff */
[----:B------:R-:W-:Y:S01]  /*00a0*/  I2FP.F32.S32 R4, R0 ;  /* 0x0000000000047245 */ /* 0x000fe20000201400 */
[C---:B------:R-:W-:Y:S01]  /*00b0*/  VIADD R5, R0.reuse, 0x1 ;  /* 0x0000000100057836 */ /* 0x040fe20000000000 */
[----:B------:R-:W-:Y:S01]  /*00c0*/  I2FP.F32.S32 R6, R6 ;  /* 0x0000000600067245 */ /* 0x000fe20000201400 */
[----:B------:R-:W-:-:S03]  /*00d0*/  VIADD R7, R0, 0x3 ;  /* 0x0000000300077836 */ /* 0x000fc60000000000 */
[----:B------:R-:W-:Y:S02]  /*00e0*/  I2FP.F32.S32 R5, R5 ;  /* 0x0000000500057245 */ /* 0x000fe40000201400 */
[----:B------:R-:W-:-:S05]  /*00f0*/  I2FP.F32.S32 R7, R7 ;  /* 0x0000000700077245 */ /* 0x000fca0000201400 */
[----:B0-----:R-:W-:Y:S01]  /*0100*/  STG.E.128 desc[UR4][R2.64], R4 ;  /* 0x0000000402007986 */ /* 0x001fe2000c101d04 */
[----:B------:R-:W-:Y:S05]  /*0110*/  EXIT ;  /* 0x000000000000794d */ /* 0x000fea0003800000 */
.L_x_14:
        /* <DEDUP_REMOVED lines=14> */
.L_x_23:


//--------------------- .nv.shared.reserved.0     --------------------------
	.section	.nv.shared.reserved.0,"aw",@nobits
	.weak		__nv_reservedSMEM_offset_0_alias
	.size		__nv_reservedSMEM_offset_0_alias, 0, 64
	.other		__nv_reservedSMEM_offset_0_alias,@"STO_CUDA_RESERVED_SHARED STV_DEFAULT"
__nv_reservedSMEM_offset_0_alias:
	.zero		0
	.zero		64


//--------------------- .nv.constant0._Z6vecdifiP6float4S0_S0_ --------------------------
	.section	.nv.constant0._Z6vecdifiP6float4S0_S0_,"a",@progbits
	.sectionflags	@""
	.align	4
.nv.constant0._Z6vecdifiP6float4S0_S0_:
	.zero		928


//--------------------- .nv.constant0._Z6vecsumiP6float4S0_S0_ --------------------------
	.section	.nv.constant0._Z6vecsumiP6float4S0_S0_,"a",@progbits
	.sectionflags	@""
	.align	4
.nv.constant0._Z6vecsumiP6float4S0_S0_:
	.zero		928


//--------------------- .nv.constant0._Z9transposeiiP6float4S0_ --------------------------
	.section	.nv.constant0._Z9transposeiiP6float4S0_,"a",@progbits
	.sectionflags	@""
	.align	4
.nv.constant0._Z9transposeiiP6float4S0_:
	.zero		920


//--------------------- .nv.constant0._Z13reduction_rowiiP6float4S0_ --------------------------
	.section	.nv.constant0._Z13reduction_rowiiP6float4S0_,"a",@progbits
	.sectionflags	@""
	.align	4
.nv.constant0._Z13reduction_rowiiP6float4S0_:
	.zero		920


//--------------------- .nv.constant0._Z14reduction_row2iiP6float4S0_ --------------------------
	.section	.nv.constant0._Z14reduction_row2iiP6float4S0_,"a",@progbits
	.sectionflags	@""
	.align	4
.nv.constant0._Z14reduction_row2iiP6float4S0_:
	.zero		920


//--------------------- .nv.constant0._Z14scalareMatriceP6float4fS0_ --------------------------
	.section	.nv.constant0._Z14scalareMatriceP6float4fS0_,"a",@progbits
	.sectionflags	@""
	.align	4
.nv.constant0._Z14scalareMatriceP6float4fS0_:
	.zero		920


//--------------------- .nv.constant0._Z9multi_veciiiiiP6float4S0_S0_ --------------------------
	.section	.nv.constant0._Z9multi_veciiiiiP6float4S0_S0_,"a",@progbits
	.sectionflags	@""
	.align	4
.nv.constant0._Z9multi_veciiiiiP6float4S0_S0_:
	.zero		944


//--------------------- .nv.constant0._Z10multi_vec2iiiiiP6float4PfS1_ --------------------------
	.section	.nv.constant0._Z10multi_vec2iiiiiP6float4PfS1_,"a",@progbits
	.sectionflags	@""
	.align	4
.nv.constant0._Z10multi_vec2iiiiiP6float4PfS1_:
	.zero		944


//--------------------- .nv.constant0._Z8init_veciP6float4 --------------------------
	.section	.nv.constant0._Z8init_veciP6float4,"a",@progbits
	.sectionflags	@""
	.align	4
.nv.constant0._Z8init_veciP6float4:
	.zero		912


//--------------------- SYMBOLS --------------------------

	.type		.nv.reservedSmem.offset0,@object
	.size		.nv.reservedSmem.offset0,0x4
